//
// Generated by NVIDIA NVVM Compiler
//
// Compiler Build ID: CL-36424714
// Cuda compilation tools, release 13.0, V13.0.88
// Based on NVVM 20.0.0
//

.version 9.0
.target sm_100
.address_size 64

	// .globl	_Z21gradientDescentKernelPKfS0_S0_Pffii

.visible .entry _Z21gradientDescentKernelPKfS0_S0_Pffii(
	.param .u64 .ptr .align 1 _Z21gradientDescentKernelPKfS0_S0_Pffii_param_0,
	.param .u64 .ptr .align 1 _Z21gradientDescentKernelPKfS0_S0_Pffii_param_1,
	.param .u64 .ptr .align 1 _Z21gradientDescentKernelPKfS0_S0_Pffii_param_2,
	.param .u64 .ptr .align 1 _Z21gradientDescentKernelPKfS0_S0_Pffii_param_3,
	.param .f32 _Z21gradientDescentKernelPKfS0_S0_Pffii_param_4,
	.param .u32 _Z21gradientDescentKernelPKfS0_S0_Pffii_param_5,
	.param .u32 _Z21gradientDescentKernelPKfS0_S0_Pffii_param_6
)
{
	.reg .pred 	%p<22>;
	.reg .b32 	%r<57>;
	.reg .b32 	%f<214>;
	.reg .b64 	%rd<83>;

	ld.param.u64 	%rd14, [_Z21gradientDescentKernelPKfS0_S0_Pffii_param_0];
	ld.param.u64 	%rd15, [_Z21gradientDescentKernelPKfS0_S0_Pffii_param_1];
	ld.param.u64 	%rd16, [_Z21gradientDescentKernelPKfS0_S0_Pffii_param_2];
	ld.param.u64 	%rd13, [_Z21gradientDescentKernelPKfS0_S0_Pffii_param_3];
	ld.param.f32 	%f29, [_Z21gradientDescentKernelPKfS0_S0_Pffii_param_4];
	ld.param.u32 	%r28, [_Z21gradientDescentKernelPKfS0_S0_Pffii_param_5];
	ld.param.u32 	%r29, [_Z21gradientDescentKernelPKfS0_S0_Pffii_param_6];
	cvta.to.global.u64 	%rd1, %rd14;
	cvta.to.global.u64 	%rd2, %rd15;
	cvta.to.global.u64 	%rd3, %rd16;
	mov.u32 	%r30, %ctaid.x;
	mov.u32 	%r31, %ntid.x;
	mov.u32 	%r32, %tid.x;
	mad.lo.s32 	%r1, %r30, %r31, %r32;
	setp.ge.s32 	%p1, %r1, %r29;
	@%p1 bra 	$L__BB0_30;
	setp.lt.s32 	%p2, %r28, 1;
	mov.f32 	%f213, 0f00000000;
	@%p2 bra 	$L__BB0_29;
	setp.lt.s32 	%p3, %r29, 1;
	@%p3 bra 	$L__BB0_18;
	add.s32 	%r2, %r29, -1;
	and.b32  	%r3, %r29, 15;
	and.b32  	%r4, %r29, 7;
	and.b32  	%r5, %r29, 2147483632;
	and.b32  	%r6, %r29, 3;
	neg.s32 	%r7, %r5;
	mov.f32 	%f213, 0f00000000;
	mov.b32 	%r48, 0;
$L__BB0_4:
	setp.lt.u32 	%p12, %r2, 15;
	mul.lo.s32 	%r9, %r48, %r29;
	mov.f32 	%f205, 0f00000000;
	mov.b32 	%r51, 0;
	@%p12 bra 	$L__BB0_7;
	add.s64 	%rd82, %rd3, 32;
	mul.wide.u32 	%rd47, %r9, 4;
	add.s64 	%rd48, %rd1, %rd47;
	add.s64 	%rd81, %rd48, 32;
	mov.f32 	%f205, 0f00000000;
	mov.u32 	%r49, %r7;
$L__BB0_6:
	.pragma "nounroll";
	ld.global.f32 	%f100, [%rd82+-32];
	ld.global.f32 	%f101, [%rd81+-32];
	fma.rn.f32 	%f102, %f100, %f101, %f205;
	ld.global.f32 	%f103, [%rd82+-28];
	ld.global.f32 	%f104, [%rd81+-28];
	fma.rn.f32 	%f105, %f103, %f104, %f102;
	ld.global.f32 	%f106, [%rd82+-24];
	ld.global.f32 	%f107, [%rd81+-24];
	fma.rn.f32 	%f108, %f106, %f107, %f105;
	ld.global.f32 	%f109, [%rd82+-20];
	ld.global.f32 	%f110, [%rd81+-20];
	fma.rn.f32 	%f111, %f109, %f110, %f108;
	ld.global.f32 	%f112, [%rd82+-16];
	ld.global.f32 	%f113, [%rd81+-16];
	fma.rn.f32 	%f114, %f112, %f113, %f111;
	ld.global.f32 	%f115, [%rd82+-12];
	ld.global.f32 	%f116, [%rd81+-12];
	fma.rn.f32 	%f117, %f115, %f116, %f114;
	ld.global.f32 	%f118, [%rd82+-8];
	ld.global.f32 	%f119, [%rd81+-8];
	fma.rn.f32 	%f120, %f118, %f119, %f117;
	ld.global.f32 	%f121, [%rd82+-4];
	ld.global.f32 	%f122, [%rd81+-4];
	fma.rn.f32 	%f123, %f121, %f122, %f120;
	ld.global.f32 	%f124, [%rd82];
	ld.global.f32 	%f125, [%rd81];
	fma.rn.f32 	%f126, %f124, %f125, %f123;
	ld.global.f32 	%f127, [%rd82+4];
	ld.global.f32 	%f128, [%rd81+4];
	fma.rn.f32 	%f129, %f127, %f128, %f126;
	ld.global.f32 	%f130, [%rd82+8];
	ld.global.f32 	%f131, [%rd81+8];
	fma.rn.f32 	%f132, %f130, %f131, %f129;
	ld.global.f32 	%f133, [%rd82+12];
	ld.global.f32 	%f134, [%rd81+12];
	fma.rn.f32 	%f135, %f133, %f134, %f132;
	ld.global.f32 	%f136, [%rd82+16];
	ld.global.f32 	%f137, [%rd81+16];
	fma.rn.f32 	%f138, %f136, %f137, %f135;
	ld.global.f32 	%f139, [%rd82+20];
	ld.global.f32 	%f140, [%rd81+20];
	fma.rn.f32 	%f141, %f139, %f140, %f138;
	ld.global.f32 	%f142, [%rd82+24];
	ld.global.f32 	%f143, [%rd81+24];
	fma.rn.f32 	%f144, %f142, %f143, %f141;
	ld.global.f32 	%f145, [%rd82+28];
	ld.global.f32 	%f146, [%rd81+28];
	fma.rn.f32 	%f205, %f145, %f146, %f144;
	add.s32 	%r49, %r49, 16;
	add.s64 	%rd82, %rd82, 64;
	add.s64 	%rd81, %rd81, 64;
	setp.ne.s32 	%p13, %r49, 0;
	mov.u32 	%r51, %r5;
	@%p13 bra 	$L__BB0_6;
$L__BB0_7:
	setp.eq.s32 	%p14, %r3, 0;
	@%p14 bra 	$L__BB0_17;
	add.s32 	%r42, %r3, -1;
	setp.lt.u32 	%p15, %r42, 7;
	@%p15 bra 	$L__BB0_10;
	cvt.u64.u32 	%rd49, %r51;
	mul.wide.u32 	%rd50, %r51, 4;
	add.s64 	%rd51, %rd3, %rd50;
	ld.global.f32 	%f148, [%rd51];
	add.s32 	%r43, %r51, %r9;
	mul.wide.u32 	%rd52, %r43, 4;
	add.s64 	%rd53, %rd1, %rd52;
	ld.global.f32 	%f149, [%rd53];
	fma.rn.f32 	%f150, %f148, %f149, %f205;
	ld.global.f32 	%f151, [%rd51+4];
	cvt.u64.u32 	%rd54, %r9;
	add.s64 	%rd55, %rd49, %rd54;
	shl.b64 	%rd56, %rd55, 2;
	add.s64 	%rd57, %rd1, %rd56;
	ld.global.f32 	%f152, [%rd57+4];
	fma.rn.f32 	%f153, %f151, %f152, %f150;
	ld.global.f32 	%f154, [%rd51+8];
	ld.global.f32 	%f155, [%rd57+8];
	fma.rn.f32 	%f156, %f154, %f155, %f153;
	ld.global.f32 	%f157, [%rd51+12];
	ld.global.f32 	%f158, [%rd57+12];
	fma.rn.f32 	%f159, %f157, %f158, %f156;
	ld.global.f32 	%f160, [%rd51+16];
	ld.global.f32 	%f161, [%rd57+16];
	fma.rn.f32 	%f162, %f160, %f161, %f159;
	ld.global.f32 	%f163, [%rd51+20];
	ld.global.f32 	%f164, [%rd57+20];
	fma.rn.f32 	%f165, %f163, %f164, %f162;
	ld.global.f32 	%f166, [%rd51+24];
	ld.global.f32 	%f167, [%rd57+24];
	fma.rn.f32 	%f168, %f166, %f167, %f165;
	ld.global.f32 	%f169, [%rd51+28];
	ld.global.f32 	%f170, [%rd57+28];
	fma.rn.f32 	%f205, %f169, %f170, %f168;
	add.s32 	%r51, %r51, 8;
$L__BB0_10:
	setp.eq.s32 	%p16, %r4, 0;
	@%p16 bra 	$L__BB0_17;
	add.s32 	%r44, %r4, -1;
	setp.lt.u32 	%p17, %r44, 3;
	@%p17 bra 	$L__BB0_13;
	cvt.u64.u32 	%rd58, %r51;
	mul.wide.u32 	%rd59, %r51, 4;
	add.s64 	%rd60, %rd3, %rd59;
	ld.global.f32 	%f172, [%rd60];
	add.s32 	%r45, %r51, %r9;
	mul.wide.u32 	%rd61, %r45, 4;
	add.s64 	%rd62, %rd1, %rd61;
	ld.global.f32 	%f173, [%rd62];
	fma.rn.f32 	%f174, %f172, %f173, %f205;
	ld.global.f32 	%f175, [%rd60+4];
	cvt.u64.u32 	%rd63, %r9;
	add.s64 	%rd64, %rd58, %rd63;
	shl.b64 	%rd65, %rd64, 2;
	add.s64 	%rd66, %rd1, %rd65;
	ld.global.f32 	%f176, [%rd66+4];
	fma.rn.f32 	%f177, %f175, %f176, %f174;
	ld.global.f32 	%f178, [%rd60+8];
	ld.global.f32 	%f179, [%rd66+8];
	fma.rn.f32 	%f180, %f178, %f179, %f177;
	ld.global.f32 	%f181, [%rd60+12];
	ld.global.f32 	%f182, [%rd66+12];
	fma.rn.f32 	%f205, %f181, %f182, %f180;
	add.s32 	%r51, %r51, 4;
$L__BB0_13:
	setp.eq.s32 	%p18, %r6, 0;
	@%p18 bra 	$L__BB0_17;
	setp.eq.s32 	%p19, %r6, 1;
	cvt.u64.u32 	%rd10, %r51;
	mul.wide.u32 	%rd67, %r51, 4;
	add.s64 	%rd11, %rd3, %rd67;
	ld.global.f32 	%f183, [%rd11];
	add.s32 	%r46, %r51, %r9;
	mul.wide.u32 	%rd68, %r46, 4;
	add.s64 	%rd69, %rd1, %rd68;
	ld.global.f32 	%f184, [%rd69];
	fma.rn.f32 	%f205, %f183, %f184, %f205;
	@%p19 bra 	$L__BB0_17;
	setp.eq.s32 	%p20, %r6, 2;
	ld.global.f32 	%f185, [%rd11+4];
	cvt.u64.u32 	%rd70, %r9;
	add.s64 	%rd71, %rd10, %rd70;
	shl.b64 	%rd72, %rd71, 2;
	add.s64 	%rd12, %rd1, %rd72;
	ld.global.f32 	%f186, [%rd12+4];
	fma.rn.f32 	%f205, %f185, %f186, %f205;
	@%p20 bra 	$L__BB0_17;
	ld.global.f32 	%f187, [%rd11+8];
	ld.global.f32 	%f188, [%rd12+8];
	fma.rn.f32 	%f205, %f187, %f188, %f205;
$L__BB0_17:
	mul.wide.u32 	%rd73, %r48, 4;
	add.s64 	%rd74, %rd2, %rd73;
	ld.global.f32 	%f189, [%rd74];
	sub.f32 	%f190, %f205, %f189;
	add.s32 	%r47, %r9, %r1;
	mul.wide.s32 	%rd75, %r47, 4;
	add.s64 	%rd76, %rd1, %rd75;
	ld.global.f32 	%f191, [%rd76];
	fma.rn.f32 	%f213, %f190, %f191, %f213;
	add.s32 	%r48, %r48, 1;
	setp.eq.s32 	%p21, %r48, %r28;
	@%p21 bra 	$L__BB0_29;
	bra.uni 	$L__BB0_4;
$L__BB0_18:
	and.b32  	%r18, %r28, 7;
	setp.lt.u32 	%p4, %r28, 8;
	mov.f32 	%f213, 0f00000000;
	mov.b32 	%r55, 0;
	@%p4 bra 	$L__BB0_21;
	and.b32  	%r55, %r28, 2147483640;
	mov.f32 	%f213, 0f00000000;
	mov.b32 	%r53, 0;
	mul.wide.s32 	%rd21, %r29, 4;
$L__BB0_20:
	.pragma "nounroll";
	mul.wide.u32 	%rd17, %r53, 4;
	add.s64 	%rd18, %rd2, %rd17;
	ld.global.f32 	%f34, [%rd18];
	mov.f32 	%f35, 0f00000000;
	sub.f32 	%f36, %f35, %f34;
	mad.lo.s32 	%r35, %r53, %r29, %r1;
	mul.wide.s32 	%rd19, %r35, 4;
	add.s64 	%rd20, %rd1, %rd19;
	ld.global.f32 	%f37, [%rd20];
	fma.rn.f32 	%f38, %f36, %f37, %f213;
	ld.global.f32 	%f39, [%rd18+4];
	sub.f32 	%f40, %f35, %f39;
	add.s64 	%rd22, %rd20, %rd21;
	ld.global.f32 	%f41, [%rd22];
	fma.rn.f32 	%f42, %f40, %f41, %f38;
	ld.global.f32 	%f43, [%rd18+8];
	sub.f32 	%f44, %f35, %f43;
	add.s64 	%rd23, %rd22, %rd21;
	ld.global.f32 	%f45, [%rd23];
	fma.rn.f32 	%f46, %f44, %f45, %f42;
	ld.global.f32 	%f47, [%rd18+12];
	sub.f32 	%f48, %f35, %f47;
	add.s64 	%rd24, %rd23, %rd21;
	ld.global.f32 	%f49, [%rd24];
	fma.rn.f32 	%f50, %f48, %f49, %f46;
	ld.global.f32 	%f51, [%rd18+16];
	sub.f32 	%f52, %f35, %f51;
	add.s64 	%rd25, %rd24, %rd21;
	ld.global.f32 	%f53, [%rd25];
	fma.rn.f32 	%f54, %f52, %f53, %f50;
	ld.global.f32 	%f55, [%rd18+20];
	sub.f32 	%f56, %f35, %f55;
	add.s64 	%rd26, %rd25, %rd21;
	ld.global.f32 	%f57, [%rd26];
	fma.rn.f32 	%f58, %f56, %f57, %f54;
	ld.global.f32 	%f59, [%rd18+24];
	sub.f32 	%f60, %f35, %f59;
	add.s64 	%rd27, %rd26, %rd21;
	ld.global.f32 	%f61, [%rd27];
	fma.rn.f32 	%f62, %f60, %f61, %f58;
	ld.global.f32 	%f63, [%rd18+28];
	sub.f32 	%f64, %f35, %f63;
	add.s64 	%rd28, %rd27, %rd21;
	ld.global.f32 	%f65, [%rd28];
	fma.rn.f32 	%f213, %f64, %f65, %f62;
	add.s32 	%r53, %r53, 8;
	setp.ne.s32 	%p5, %r53, %r55;
	@%p5 bra 	$L__BB0_20;
$L__BB0_21:
	setp.eq.s32 	%p6, %r18, 0;
	@%p6 bra 	$L__BB0_29;
	and.b32  	%r23, %r28, 3;
	setp.lt.u32 	%p7, %r18, 4;
	@%p7 bra 	$L__BB0_24;
	mul.wide.u32 	%rd29, %r55, 4;
	add.s64 	%rd30, %rd2, %rd29;
	ld.global.f32 	%f67, [%rd30];
	mov.f32 	%f68, 0f00000000;
	sub.f32 	%f69, %f68, %f67;
	mad.lo.s32 	%r36, %r55, %r29, %r1;
	mul.wide.s32 	%rd31, %r36, 4;
	add.s64 	%rd32, %rd1, %rd31;
	ld.global.f32 	%f70, [%rd32];
	fma.rn.f32 	%f71, %f69, %f70, %f213;
	ld.global.f32 	%f72, [%rd30+4];
	sub.f32 	%f73, %f68, %f72;
	mul.wide.s32 	%rd33, %r29, 4;
	add.s64 	%rd34, %rd32, %rd33;
	ld.global.f32 	%f74, [%rd34];
	fma.rn.f32 	%f75, %f73, %f74, %f71;
	ld.global.f32 	%f76, [%rd30+8];
	sub.f32 	%f77, %f68, %f76;
	add.s64 	%rd35, %rd34, %rd33;
	ld.global.f32 	%f78, [%rd35];
	fma.rn.f32 	%f79, %f77, %f78, %f75;
	ld.global.f32 	%f80, [%rd30+12];
	sub.f32 	%f81, %f68, %f80;
	add.s64 	%rd36, %rd35, %rd33;
	ld.global.f32 	%f82, [%rd36];
	fma.rn.f32 	%f213, %f81, %f82, %f79;
	add.s32 	%r55, %r55, 4;
$L__BB0_24:
	setp.eq.s32 	%p8, %r23, 0;
	@%p8 bra 	$L__BB0_29;
	setp.eq.s32 	%p9, %r23, 1;
	@%p9 bra 	$L__BB0_27;
	mul.wide.u32 	%rd37, %r55, 4;
	add.s64 	%rd38, %rd2, %rd37;
	ld.global.f32 	%f84, [%rd38];
	mov.f32 	%f85, 0f00000000;
	sub.f32 	%f86, %f85, %f84;
	mad.lo.s32 	%r37, %r55, %r29, %r1;
	mul.wide.s32 	%rd39, %r37, 4;
	add.s64 	%rd40, %rd1, %rd39;
	ld.global.f32 	%f87, [%rd40];
	fma.rn.f32 	%f88, %f86, %f87, %f213;
	ld.global.f32 	%f89, [%rd38+4];
	sub.f32 	%f90, %f85, %f89;
	mul.wide.s32 	%rd41, %r29, 4;
	add.s64 	%rd42, %rd40, %rd41;
	ld.global.f32 	%f91, [%rd42];
	fma.rn.f32 	%f213, %f90, %f91, %f88;
	add.s32 	%r55, %r55, 2;
$L__BB0_27:
	and.b32  	%r38, %r28, 1;
	setp.eq.b32 	%p10, %r38, 1;
	not.pred 	%p11, %p10;
	@%p11 bra 	$L__BB0_29;
	mul.wide.u32 	%rd43, %r55, 4;
	add.s64 	%rd44, %rd2, %rd43;
	ld.global.f32 	%f92, [%rd44];
	mov.f32 	%f93, 0f00000000;
	sub.f32 	%f94, %f93, %f92;
	mad.lo.s32 	%r39, %r55, %r29, %r1;
	mul.wide.s32 	%rd45, %r39, 4;
	add.s64 	%rd46, %rd1, %rd45;
	ld.global.f32 	%f95, [%rd46];
	fma.rn.f32 	%f213, %f94, %f95, %f213;
$L__BB0_29:
	cvt.rn.f32.s32 	%f192, %r28;
	div.rn.f32 	%f193, %f213, %f192;
	mul.wide.s32 	%rd77, %r1, 4;
	add.s64 	%rd78, %rd3, %rd77;
	ld.global.f32 	%f194, [%rd78];
	mul.f32 	%f195, %f29, %f193;
	sub.f32 	%f196, %f194, %f195;
	cvta.to.global.u64 	%rd79, %rd13;
	add.s64 	%rd80, %rd79, %rd77;
	st.global.f32 	[%rd80], %f196;
$L__BB0_30:
	ret;

}


// ===== COMPILED SASS (sm_100) =====

	.target	sm_100

	.elftype	@"ET_EXEC"


//--------------------- .note.nv.tkinfo           --------------------------
	.section	.note.nv.tkinfo,"",@"SHT_NOTE"
	.sectionflags	@"SHF_NOTE_NV_TKINFO"
	.tkinfo
        /*0018*/ 	.word	0x00000002
        /*0030*/ 	.string	""
        /*0030*/ 	.string	"ptxas"
        /*0030*/ 	.string	"Cuda compilation tools, release 13.0, V13.0.88"
        /*0030*/ 	.string	"Build cuda_13.0.r13.0/compiler.36424714_0"
        /*0030*/ 	.string	"-arch sm_100 -m 64 "



//--------------------- .note.nv.cuinfo           --------------------------
	.section	.note.nv.cuinfo,"",@"SHT_NOTE"
	.sectionflags	@"SHF_NOTE_NV_CUINFO"
        /*0018*/ 	.short	0x0002
        /*001a*/ 	.short	0x0064
        /*001c*/ 	.short	0x0082
	.zero		2


//--------------------- .nv.info                  --------------------------
	.section	.nv.info,"",@"SHT_CUDA_INFO"
	.align	4


	//----- nvinfo : EIATTR_REGCOUNT
	.align		4
        /*0000*/ 	.byte	0x04, 0x2f
        /*0002*/ 	.short	(.L_1 - .L_0)
	.align		4
.L_0:
        /*0004*/ 	.word	index@(_Z21gradientDescentKernelPKfS0_S0_Pffii)
        /*0008*/ 	.word	0x00000020


	//----- nvinfo : EIATTR_FRAME_SIZE
	.align		4
.L_1:
        /*000c*/ 	.byte	0x04, 0x11
        /*000e*/ 	.short	(.L_3 - .L_2)
	.align		4
.L_2:
        /*0010*/ 	.word	index@($__internal_0_$__cuda_sm3x_div_rn_noftz_f32_slowpath)
        /*0014*/ 	.word	0x00000000


	//----- nvinfo : EIATTR_FRAME_SIZE
	.align		4
.L_3:
        /*0018*/ 	.byte	0x04, 0x11
        /*001a*/ 	.short	(.L_5 - .L_4)
	.align		4
.L_4:
        /*001c*/ 	.word	index@(_Z21gradientDescentKernelPKfS0_S0_Pffii)
        /*0020*/ 	.word	0x00000000


	//----- nvinfo : EIATTR_MIN_STACK_SIZE
	.align		4
.L_5:
        /*0024*/ 	.byte	0x04, 0x12
        /*0026*/ 	.short	(.L_7 - .L_6)
	.align		4
.L_6:
        /*0028*/ 	.word	index@(_Z21gradientDescentKernelPKfS0_S0_Pffii)
        /*002c*/ 	.word	0x00000000
.L_7:


//--------------------- .nv.compat                --------------------------
	.section	.nv.compat,"",@"SHT_CUDA_COMPAT_INFO"
	.align	4
        /*0000*/ 	.byte	0x02, 0x09, 0x00, 0x00, 0x02, 0x02, 0x01, 0x00, 0x02, 0x05, 0x05, 0x00, 0x03, 0x07, 0x01, 0x01
        /*0010*/ 	.byte	0x02, 0x03, 0x00, 0x00, 0x02, 0x06, 0x01, 0x00, 0x04, 0x0b, 0x08, 0x00, 0x01, 0x00, 0x00, 0x00
        /*0020*/ 	.byte	0x00, 0x00, 0x00, 0x00


//--------------------- .nv.info._Z21gradientDescentKernelPKfS0_S0_Pffii --------------------------
	.section	.nv.info._Z21gradientDescentKernelPKfS0_S0_Pffii,"",@"SHT_CUDA_INFO"
	.sectionflags	@""
	.align	4


	//----- nvinfo : EIATTR_CUDA_API_VERSION
	.align		4
        /*0000*/ 	.byte	0x04, 0x37
        /*0002*/ 	.short	(.L_9 - .L_8)
.L_8:
        /*0004*/ 	.word	0x00000082


	//----- nvinfo : EIATTR_KPARAM_INFO
	.align		4
.L_9:
        /*0008*/ 	.byte	0x04, 0x17
        /*000a*/ 	.short	(.L_11 - .L_10)
.L_10:
        /*000c*/ 	.word	0x00000000
        /*0010*/ 	.short	0x0006
        /*0012*/ 	.short	0x0028
        /*0014*/ 	.byte	0x00, 0xf0, 0x11, 0x00


	//----- nvinfo : EIATTR_KPARAM_INFO
	.align		4
.L_11:
        /*0018*/ 	.byte	0x04, 0x17
        /*001a*/ 	.short	(.L_13 - .L_12)
.L_12:
        /*001c*/ 	.word	0x00000000
        /*0020*/ 	.short	0x0005
        /*0022*/ 	.short	0x0024
        /*0024*/ 	.byte	0x00, 0xf0, 0x11, 0x00


	//----- nvinfo : EIATTR_KPARAM_INFO
	.align		4
.L_13:
        /*0028*/ 	.byte	0x04, 0x17
        /*002a*/ 	.short	(.L_15 - .L_14)
.L_14:
        /*002c*/ 	.word	0x00000000
        /*0030*/ 	.short	0x0004
        /*0032*/ 	.short	0x0020
        /*0034*/ 	.byte	0x00, 0xf0, 0x11, 0x00


	//----- nvinfo : EIATTR_KPARAM_INFO
	.align		4
.L_15:
        /*0038*/ 	.byte	0x04, 0x17
        /*003a*/ 	.short	(.L_17 - .L_16)
.L_16:
        /*003c*/ 	.word	0x00000000
        /*0040*/ 	.short	0x0003
        /*0042*/ 	.short	0x0018
        /*0044*/ 	.byte	0x00, 0xf5, 0x21, 0x00


	//----- nvinfo : EIATTR_KPARAM_INFO
	.align		4
.L_17:
        /*0048*/ 	.byte	0x04, 0x17
        /*004a*/ 	.short	(.L_19 - .L_18)
.L_18:
        /*004c*/ 	.word	0x00000000
        /*0050*/ 	.short	0x0002
        /*0052*/ 	.short	0x0010
        /*0054*/ 	.byte	0x00, 0xf5, 0x21, 0x00


	//----- nvinfo : EIATTR_KPARAM_INFO
	.align		4
.L_19:
        /*0058*/ 	.byte	0x04, 0x17
        /*005a*/ 	.short	(.L_21 - .L_20)
.L_20:
        /*005c*/ 	.word	0x00000000
        /*0060*/ 	.short	0x0001
        /*0062*/ 	.short	0x0008
        /*0064*/ 	.byte	0x00, 0xf5, 0x21, 0x00


	//----- nvinfo : EIATTR_KPARAM_INFO
	.align		4
.L_21:
        /*0068*/ 	.byte	0x04, 0x17
        /*006a*/ 	.short	(.L_23 - .L_22)
.L_22:
        /*006c*/ 	.word	0x00000000
        /*0070*/ 	.short	0x0000
        /*0072*/ 	.short	0x0000
        /*0074*/ 	.byte	0x00, 0xf5, 0x21, 0x00


	//----- nvinfo : EIATTR_SPARSE_MMA_MASK
	.align		4
.L_23:
        /*0078*/ 	.byte	0x03, 0x50
        /*007a*/ 	.short	0x0000


	//----- nvinfo : EIATTR_MAXREG_COUNT
	.align		4
        /*007c*/ 	.byte	0x03, 0x1b
        /*007e*/ 	.short	0x00ff


	//----- nvinfo : EIATTR_MERCURY_ISA_VERSION
	.align		4
        /*0080*/ 	.byte	0x03, 0x5f
        /*0082*/ 	.short	0x0101


	//----- nvinfo : EIATTR_VRC_CTA_INIT_COUNT
	.align		4
        /*0084*/ 	.byte	0x02, 0x4a
	.zero		1
	.zero		1


	//----- nvinfo : EIATTR_EXIT_INSTR_OFFSETS
	.align		4
        /*0088*/ 	.byte	0x04, 0x1c
        /*008a*/ 	.short	(.L_25 - .L_24)


	//   ....[0]....
.L_24:
        /*008c*/ 	.word	0x00000070


	//   ....[1]....
        /*0090*/ 	.word	0x00001560


	//----- nvinfo : EIATTR_CRS_STACK_SIZE
	.align		4
.L_25:
        /*0094*/ 	.byte	0x04, 0x1e
        /*0096*/ 	.short	(.L_27 - .L_26)
.L_26:
        /*0098*/ 	.word	0x00000000


	//----- nvinfo : EIATTR_CBANK_PARAM_SIZE
	.align		4
.L_27:
        /*009c*/ 	.byte	0x03, 0x19
        /*009e*/ 	.short	0x002c


	//----- nvinfo : EIATTR_PARAM_CBANK
	.align		4
        /*00a0*/ 	.byte	0x04, 0x0a
        /*00a2*/ 	.short	(.L_29 - .L_28)
	.align		4
.L_28:
        /*00a4*/ 	.word	index@(.nv.constant0._Z21gradientDescentKernelPKfS0_S0_Pffii)
        /*00a8*/ 	.short	0x0380
        /*00aa*/ 	.short	0x002c


	//----- nvinfo : EIATTR_SW_WAR
	.align		4
.L_29:
        /*00ac*/ 	.byte	0x04, 0x36
        /*00ae*/ 	.short	(.L_31 - .L_30)
.L_30:
        /*00b0*/ 	.word	0x00000008
.L_31:


//--------------------- .nv.callgraph             --------------------------
	.section	.nv.callgraph,"",@"SHT_CUDA_CALLGRAPH"
	.align	4
	.sectionentsize	8
	.align		4
        /*0000*/ 	.word	0x00000000
	.align		4
        /*0004*/ 	.word	0xffffffff
	.align		4
        /*0008*/ 	.word	0x00000000
	.align		4
        /*000c*/ 	.word	0xfffffffe
	.align		4
        /*0010*/ 	.word	0x00000000
	.align		4
        /*0014*/ 	.word	0xfffffffd
	.align		4
        /*0018*/ 	.word	0x00000000
	.align		4
        /*001c*/ 	.word	0xfffffffc


//--------------------- .text._Z21gradientDescentKernelPKfS0_S0_Pffii --------------------------
	.section	.text._Z21gradientDescentKernelPKfS0_S0_Pffii,"ax",@progbits
	.align	128
        .global         _Z21gradientDescentKernelPKfS0_S0_Pffii
        .type           _Z21gradientDescentKernelPKfS0_S0_Pffii,@function
        .size           _Z21gradientDescentKernelPKfS0_S0_Pffii,(.L_x_25 - _Z21gradientDescentKernelPKfS0_S0_Pffii)
        .other          _Z21gradientDescentKernelPKfS0_S0_Pffii,@"STO_CUDA_ENTRY STV_DEFAULT"
_Z21gradientDescentKernelPKfS0_S0_Pffii:
.text._Z21gradientDescentKernelPKfS0_S0_Pffii:
[----:B------:R-:W-:Y:S01]  /*0000*/  LDC R1, c[0x0][0x37c] ;  /* 0x0000df00ff017b82 */ /* 0x000fe20000000800 */
[----:B------:R-:W0:Y:S07]  /*0010*/  S2R R3, SR_TID.X ;  /* 0x0000000000037919 */ /* 0x000e2e0000002100 */
[----:B------:R-:W0:Y:S08]  /*0020*/  S2UR UR4, SR_CTAID.X ;  /* 0x00000000000479c3 */ /* 0x000e300000002500 */
[----:B------:R-:W0:Y:S08]  /*0030*/  LDC R2, c[0x0][0x360] ;  /* 0x0000d800ff027b82 */ /* 0x000e300000000800 */
[----:B------:R-:W1:Y:S01]  /*0040*/  LDC R15, c[0x0][0x3a8] ;  /* 0x0000ea00ff0f7b82 */ /* 0x000e620000000800 */
[----:B0-----:R-:W-:-:S05]  /*0050*/  IMAD R2, R2, UR4, R3 ;  /* 0x0000000402027c24 */ /* 0x001fca000f8e0203 */
[----:B-1----:R-:W-:-:S13]  /*0060*/  ISETP.GE.AND P0, PT, R2, R15, PT ;  /* 0x0000000f0200720c */ /* 0x002fda0003f06270 */
[----:B------:R-:W-:Y:S05]  /*0070*/  @P0 EXIT ;  /* 0x000000000000094d */ /* 0x000fea0003800000 */
[----:B------:R-:W0:Y:S01]  /*0080*/  LDCU UR4, c[0x0][0x3a4] ;  /* 0x00007480ff0477ac */ /* 0x000e220008000800 */
[----:B------:R-:W-:Y:S01]  /*0090*/  HFMA2 R3, -RZ, RZ, 0, 0 ;  /* 0x00000000ff037431 */ /* 0x000fe200000001ff */
[----:B------:R-:W1:Y:S01]  /*00a0*/  LDCU.64 UR6, c[0x0][0x358] ;  /* 0x00006b00ff0677ac */ /* 0x000e620008000a00 */
[----:B0-----:R-:W-:-:S04]  /*00b0*/  MOV R0, UR4 ;  /* 0x0000000400007c02 */ /* 0x001fc80008000f00 */
[----:B------:R-:W-:-:S13]  /*00c0*/  ISETP.GE.AND P0, PT, R0, 0x1, PT ;  /* 0x000000010000780c */ /* 0x000fda0003f06270 */
[----:B-1----:R-:W-:Y:S05]  /*00d0*/  @!P0 BRA `(.L_x_0) ;  /* 0x0000001000cc8947 */ /* 0x002fea0003800000 */
[----:B------:R-:W-:-:S13]  /*00e0*/  ISETP.GE.AND P0, PT, R15, 0x1, PT ;  /* 0x000000010f00780c */ /* 0x000fda0003f06270 */
[----:B------:R-:W-:Y:S05]  /*00f0*/  @!P0 BRA `(.L_x_1) ;  /* 0x0000000800fc8947 */ /* 0x000fea0003800000 */
[C---:B------:R-:W-:Y:S01]  /*0100*/  IADD3 R0, PT, PT, R15.reuse, -0x1, RZ ;  /* 0xffffffff0f007810 */ /* 0x040fe20007ffe0ff */
[----:B------:R-:W-:Y:S01]  /*0110*/  IMAD.MOV.U32 R3, RZ, RZ, RZ ;  /* 0x000000ffff037224 */ /* 0x000fe200078e00ff */
[C---:B------:R-:W-:Y:S02]  /*0120*/  LOP3.LUT R8, R15.reuse, 0x7ffffff0, RZ, 0xc0, !PT ;  /* 0x7ffffff00f087812 */ /* 0x040fe400078ec0ff */
[C---:B------:R-:W-:Y:S02]  /*0130*/  LOP3.LUT R16, R15.reuse, 0xf, RZ, 0xc0, !PT ;  /* 0x0000000f0f107812 */ /* 0x040fe400078ec0ff */
[C---:B------:R-:W-:Y:S02]  /*0140*/  LOP3.LUT R17, R15.reuse, 0x7, RZ, 0xc0, !PT ;  /* 0x000000070f117812 */ /* 0x040fe400078ec0ff */
[----:B------:R-:W-:Y:S02]  /*0150*/  ISETP.GE.U32.AND P0, PT, R0, 0xf, PT ;  /* 0x0000000f0000780c */ /* 0x000fe40003f06070 */
[----:B------:R-:W-:-:S02]  /*0160*/  LOP3.LUT R15, R15, 0x3, RZ, 0xc0, !PT ;  /* 0x000000030f0f7812 */ /* 0x000fc400078ec0ff */
[----:B------:R-:W-:Y:S02]  /*0170*/  MOV R9, RZ ;  /* 0x000000ff00097202 */ /* 0x000fe40000000f00 */
[----:B------:R-:W-:-:S07]  /*0180*/  IADD3 R10, PT, PT, -R8, RZ, RZ ;  /* 0x000000ff080a7210 */ /* 0x000fce0007ffe1ff */
.L_x_7:
[----:B------:R-:W0:Y:S01]  /*0190*/  LDCU UR4, c[0x0][0x3a8] ;  /* 0x00007500ff0477ac */ /* 0x000e220008000800 */
[----:B------:R-:W-:Y:S02]  /*01a0*/  HFMA2 R14, -RZ, RZ, 0, 0 ;  /* 0x00000000ff0e7431 */ /* 0x000fe400000001ff */
[----:B------:R-:W-:Y:S02]  /*01b0*/  IMAD.MOV.U32 R0, RZ, RZ, RZ ;  /* 0x000000ffff007224 */ /* 0x000fe400078e00ff */
[----:B0-----:R-:W-:Y:S01]  /*01c0*/  IMAD R11, R9, UR4, RZ ;  /* 0x00000004090b7c24 */ /* 0x001fe2000f8e02ff */
[----:B------:R-:W-:Y:S06]  /*01d0*/  @!P0 BRA `(.L_x_2) ;  /* 0x00000004001c8947 */ /* 0x000fec0003800000 */
[----:B------:R-:W0:Y:S01]  /*01e0*/  LDC.64 R4, c[0x0][0x380] ;  /* 0x0000e000ff047b82 */ /* 0x000e220000000a00 */
[----:B------:R-:W1:Y:S01]  /*01f0*/  LDCU.64 UR4, c[0x0][0x390] ;  /* 0x00007200ff0477ac */ /* 0x000e620008000a00 */
[----:B------:R-:W-:Y:S02]  /*0200*/  MOV R14, RZ ;  /* 0x000000ff000e7202 */ /* 0x000fe40000000f00 */
[----:B------:R-:W-:Y:S01]  /*0210*/  MOV R0, R10 ;  /* 0x0000000a00007202 */ /* 0x000fe20000000f00 */
[----:B-1----:R-:W-:-:S04]  /*0220*/  UIADD3 UR4, UP0, UPT, UR4, 0x20, URZ ;  /* 0x0000002004047890 */ /* 0x002fc8000ff1e0ff */
[----:B------:R-:W-:Y:S01]  /*0230*/  UIADD3.X UR5, UPT, UPT, URZ, UR5, URZ, UP0, !UPT ;  /* 0x00000005ff057290 */ /* 0x000fe200087fe4ff */
[----:B0-----:R-:W-:-:S04]  /*0240*/  IMAD.WIDE.U32 R4, R11, 0x4, R4 ;  /* 0x000000040b047825 */ /* 0x001fc800078e0004 */
[----:B------:R-:W-:Y:S01]  /*0250*/  IMAD.U32 R20, RZ, RZ, UR4 ;  /* 0x00000004ff147e24 */ /* 0x000fe2000f8e00ff */
[----:B------:R-:W-:Y:S02]  /*0260*/  IADD3 R18, P1, PT, R4, 0x20, RZ ;  /* 0x0000002004127810 */ /* 0x000fe40007f3e0ff */
[----:B------:R-:W-:Y:S02]  /*0270*/  MOV R21, UR5 ;  /* 0x0000000500157c02 */ /* 0x000fe40008000f00 */
[----:B------:R-:W-:-:S09]  /*0280*/  IADD3.X R19, PT, PT, RZ, R5, RZ, P1, !PT ;  /* 0x00000005ff137210 */ /* 0x000fd20000ffe4ff */
.L_x_3:
[----:B------:R-:W-:Y:S01]  /*0290*/  MOV R4, R20 ;  /* 0x0000001400047202 */ /* 0x000fe20000000f00 */
[----:B------:R-:W-:Y:S01]  /*02a0*/  IMAD.MOV.U32 R6, RZ, RZ, R18 ;  /* 0x000000ffff067224 */ /* 0x000fe200078e0012 */
[----:B------:R-:W-:Y:S02]  /*02b0*/  MOV R5, R21 ;  /* 0x0000001500057202 */ /* 0x000fe40000000f00 */
[----:B------:R-:W-:-:S03]  /*02c0*/  MOV R7, R19 ;  /* 0x0000001300077202 */ /* 0x000fc60000000f00 */
[----:B------:R-:W2:Y:S04]  /*02d0*/  LDG.E R23, desc[UR6][R4.64+-0x20] ;  /* 0xffffe00604177981 */ /* 0x000ea8000c1e1900 */
[----:B------:R-:W2:Y:S04]  /*02e0*/  LDG.E R20, desc[UR6][R6.64+-0x20] ;  /* 0xffffe00606147981 */ /* 0x000ea8000c1e1900 */
[----:B------:R-:W3:Y:S04]  /*02f0*/  LDG.E R27, desc[UR6][R4.64+-0x1c] ;  /* 0xffffe406041b7981 */ /* 0x000ee8000c1e1900 */
[----:B------:R-:W3:Y:S04]  /*0300*/  LDG.E R26, desc[UR6][R6.64+-0x1c] ;  /* 0xffffe406061a7981 */ /* 0x000ee8000c1e1900 */
[----:B------:R-:W4:Y:S04]  /*0310*/  LDG.E R18, desc[UR6][R4.64+-0x18] ;  /* 0xffffe80604127981 */ /* 0x000f28000c1e1900 */
[----:B------:R-:W4:Y:S04]  /*0320*/  LDG.E R21, desc[UR6][R6.64+-0x18] ;  /* 0xffffe80606157981 */ /* 0x000f28000c1e1900 */
[----:B------:R-:W5:Y:S04]  /*0330*/  LDG.E R24, desc[UR6][R4.64+-0x14] ;  /* 0xffffec0604187981 */ /* 0x000f68000c1e1900 */
[----:B------:R-:W5:Y:S04]  /*0340*/  LDG.E R19, desc[UR6][R6.64+-0x14] ;  /* 0xffffec0606137981 */ /* 0x000f68000c1e1900 */
[----:B------:R-:W5:Y:S04]  /*0350*/  LDG.E R12, desc[UR6][R4.64+-0x10] ;  /* 0xfffff006040c7981 */ /* 0x000f68000c1e1900 */
[----:B------:R-:W5:Y:S04]  /*0360*/  LDG.E R13, desc[UR6][R6.64+-0x10] ;  /* 0xfffff006060d7981 */ /* 0x000f68000c1e1900 */
[----:B------:R-:W5:Y:S04]  /*0370*/  LDG.E R22, desc[UR6][R4.64+-0xc] ;  /* 0xfffff40604167981 */ /* 0x000f68000c1e1900 */
[----:B------:R-:W5:Y:S01]  /*0380*/  LDG.E R25, desc[UR6][R6.64+-0xc] ;  /* 0xfffff40606197981 */ /* 0x000f62000c1e1900 */
[----:B--2---:R-:W-:-:S03]  /*0390*/  FFMA R20, R23, R20, R14 ;  /* 0x0000001417147223 */ /* 0x004fc6000000000e */
[----:B------:R-:W2:Y:S04]  /*03a0*/  LDG.E R23, desc[UR6][R6.64+-0x8] ;  /* 0xfffff80606177981 */ /* 0x000ea8000c1e1900 */
[----:B------:R-:W2:Y:S01]  /*03b0*/  LDG.E R14, desc[UR6][R4.64] ;  /* 0x00000006040e7981 */ /* 0x000ea2000c1e1900 */
[----:B---3--:R-:W-:-:S03]  /*03c0*/  FFMA R27, R27, R26, R20 ;  /* 0x0000001a1b1b7223 */ /* 0x008fc60000000014 */
[----:B------:R-:W2:Y:S01]  /*03d0*/  LDG.E R20, desc[UR6][R4.64+-0x8] ;  /* 0xfffff80604147981 */ /* 0x000ea2000c1e1900 */
[----:B----4-:R-:W-:-:S03]  /*03e0*/  FFMA R27, R18, R21, R27 ;  /* 0x00000015121b7223 */ /* 0x010fc6000000001b */
[----:B------:R-:W3:Y:S04]  /*03f0*/  LDG.E R18, desc[UR6][R4.64+-0x4] ;  /* 0xfffffc0604127981 */ /* 0x000ee8000c1e1900 */
[----:B------:R-:W3:Y:S01]  /*0400*/  LDG.E R21, desc[UR6][R6.64+-0x4] ;  /* 0xfffffc0606157981 */ /* 0x000ee2000c1e1900 */
[----:B-----5:R-:W-:-:S03]  /*0410*/  FFMA R27, R24, R19, R27 ;  /* 0x00000013181b7223 */ /* 0x020fc6000000001b */
[----:B------:R-:W4:Y:S01]  /*0420*/  LDG.E R19, desc[UR6][R6.64] ;  /* 0x0000000606137981 */ /* 0x000f22000c1e1900 */
[----:B------:R-:W-:-:S03]  /*0430*/  FFMA R27, R12, R13, R27 ;  /* 0x0000000d0c1b7223 */ /* 0x000fc6000000001b */
[----:B------:R-:W5:Y:S04]  /*0440*/  LDG.E R13, desc[UR6][R4.64+0x4] ;  /* 0x00000406040d7981 */ /* 0x000f68000c1e1900 */
[----:B------:R-:W5:Y:S01]  /*0450*/  LDG.E R12, desc[UR6][R6.64+0x4] ;  /* 0x00000406060c7981 */ /* 0x000f62000c1e1900 */
[----:B------:R-:W-:-:S03]  /*0460*/  FFMA R27, R22, R25, R27 ;  /* 0x00000019161b7223 */ /* 0x000fc6000000001b */
[----:B------:R-:W5:Y:S04]  /*0470*/  LDG.E R25, desc[UR6][R4.64+0x8] ;  /* 0x0000080604197981 */ /* 0x000f68000c1e1900 */
[----:B------:R-:W5:Y:S01]  /*0480*/  LDG.E R22, desc[UR6][R6.64+0x8] ;  /* 0x0000080606167981 */ /* 0x000f62000c1e1900 */
[----:B--2---:R-:W-:-:S03]  /*0490*/  FFMA R27, R20, R23, R27 ;  /* 0x00000017141b7223 */ /* 0x004fc6000000001b */
[----:B------:R-:W2:Y:S04]  /*04a0*/  LDG.E R23, desc[UR6][R4.64+0xc] ;  /* 0x00000c0604177981 */ /* 0x000ea8000c1e1900 */
[----:B------:R-:W2:Y:S01]  /*04b0*/  LDG.E R20, desc[UR6][R6.64+0xc] ;  /* 0x00000c0606147981 */ /* 0x000ea2000c1e1900 */
[----:B---3--:R-:W-:-:S03]  /*04c0*/  FFMA R27, R18, R21, R27 ;  /* 0x00000015121b7223 */ /* 0x008fc6000000001b */
[----:B------:R-:W3:Y:S04]  /*04d0*/  LDG.E R18, desc[UR6][R4.64+0x10] ;  /* 0x0000100604127981 */ /* 0x000ee8000c1e1900 */
[----:B------:R-:W3:Y:S01]  /*04e0*/  LDG.E R21, desc[UR6][R6.64+0x10] ;  /* 0x0000100606157981 */ /* 0x000ee2000c1e1900 */
[----:B----4-:R-:W-:-:S03]  /*04f0*/  FFMA R24, R14, R19, R27 ;  /* 0x000000130e187223 */ /* 0x010fc6000000001b */
[----:B------:R-:W4:Y:S04]  /*0500*/  LDG.E R14, desc[UR6][R4.64+0x14] ;  /* 0x00001406040e7981 */ /* 0x000f28000c1e1900 */
[----:B------:R-:W4:Y:S01]  /*0510*/  LDG.E R19, desc[UR6][R6.64+0x14] ;  /* 0x0000140606137981 */ /* 0x000f22000c1e1900 */
[----:B-----5:R-:W-:-:S03]  /*0520*/  FFMA R24, R13, R12, R24 ;  /* 0x0000000c0d187223 */ /* 0x020fc60000000018 */
[----:B------:R-:W5:Y:S04]  /*0530*/  LDG.E R12, desc[UR6][R4.64+0x18] ;  /* 0x00001806040c7981 */ /* 0x000f68000c1e1900 */
[----:B------:R-:W5:Y:S01]  /*0540*/  LDG.E R13, desc[UR6][R6.64+0x18] ;  /* 0x00001806060d7981 */ /* 0x000f62000c1e1900 */
[----:B------:R-:W-:-:S03]  /*0550*/  FFMA R24, R25, R22, R24 ;  /* 0x0000001619187223 */ /* 0x000fc60000000018 */
[----:B------:R-:W5:Y:S04]  /*0560*/  LDG.E R22, desc[UR6][R4.64+0x1c] ;  /* 0x00001c0604167981 */ /* 0x000f68000c1e1900 */
[----:B------:R-:W5:Y:S01]  /*0570*/  LDG.E R25, desc[UR6][R6.64+0x1c] ;  /* 0x00001c0606197981 */ /* 0x000f62000c1e1900 */
[----:B------:R-:W-:-:S04]  /*0580*/  IADD3 R0, PT, PT, R0, 0x10, RZ ;  /* 0x0000001000007810 */ /* 0x000fc80007ffe0ff */
[----:B------:R-:W-:Y:S01]  /*0590*/  ISETP.NE.AND P1, PT, R0, RZ, PT ;  /* 0x000000ff0000720c */ /* 0x000fe20003f25270 */
[----:B--2---:R-:W-:Y:S01]  /*05a0*/  FFMA R23, R23, R20, R24 ;  /* 0x0000001417177223 */ /* 0x004fe20000000018 */
[----:B------:R-:W-:-:S03]  /*05b0*/  IADD3 R20, P2, PT, R4, 0x40, RZ ;  /* 0x0000004004147810 */ /* 0x000fc60007f5e0ff */
[----:B---3--:R-:W-:Y:S01]  /*05c0*/  FFMA R21, R18, R21, R23 ;  /* 0x0000001512157223 */ /* 0x008fe20000000017 */
[----:B------:R-:W-:-:S03]  /*05d0*/  IADD3 R18, P3, PT, R6, 0x40, RZ ;  /* 0x0000004006127810 */ /* 0x000fc60007f7e0ff */
[----:B----4-:R-:W-:Y:S01]  /*05e0*/  FFMA R19, R14, R19, R21 ;  /* 0x000000130e137223 */ /* 0x010fe20000000015 */
[----:B------:R-:W-:-:S03]  /*05f0*/  IADD3.X R21, PT, PT, RZ, R5, RZ, P2, !PT ;  /* 0x00000005ff157210 */ /* 0x000fc600017fe4ff */
[----:B-----5:R-:W-:Y:S01]  /*0600*/  FFMA R13, R12, R13, R19 ;  /* 0x0000000d0c0d7223 */ /* 0x020fe20000000013 */
[----:B------:R-:W-:-:S03]  /*0610*/  IMAD.X R19, RZ, RZ, R7, P3 ;  /* 0x000000ffff137224 */ /* 0x000fc600018e0607 */
[----:B------:R-:W-:Y:S01]  /*0620*/  FFMA R14, R22, R25, R13 ;  /* 0x00000019160e7223 */ /* 0x000fe2000000000d */
[----:B------:R-:W-:Y:S06]  /*0630*/  @P1 BRA `(.L_x_3) ;  /* 0xfffffffc00141947 */ /* 0x000fec000383ffff */
[----:B------:R-:W-:-:S07]  /*0640*/  MOV R0, R8 ;  /* 0x0000000800007202 */ /* 0x000fce0000000f00 */
.L_x_2:
[----:B------:R-:W-:-:S13]  /*0650*/  ISETP.NE.AND P1, PT, R16, RZ, PT ;  /* 0x000000ff1000720c */ /* 0x000fda0003f25270 */
[----:B------:R-:W-:Y:S05]  /*0660*/  @!P1 BRA `(.L_x_4) ;  /* 0x0000000400689947 */ /* 0x000fea0003800000 */
[----:B------:R-:W-:Y:S02]  /*0670*/  IADD3 R4, PT, PT, R16, -0x1, RZ ;  /* 0xffffffff10047810 */ /* 0x000fe40007ffe0ff */
[----:B------:R-:W-:Y:S02]  /*0680*/  ISETP.NE.AND P1, PT, R17, RZ, PT ;  /* 0x000000ff1100720c */ /* 0x000fe40003f25270 */
[----:B------:R-:W-:-:S13]  /*0690*/  ISETP.GE.U32.AND P2, PT, R4, 0x7, PT ;  /* 0x000000070400780c */ /* 0x000fda0003f46070 */
[----:B------:R-:W-:Y:S05]  /*06a0*/  @!P2 BRA `(.L_x_5) ;  /* 0x00000000008ca947 */ /* 0x000fea0003800000 */
[----:B------:R-:W0:Y:S01]  /*06b0*/  LDC.64 R20, c[0x0][0x380] ;  /* 0x0000e000ff147b82 */ /* 0x000e220000000a00 */
[----:B------:R-:W-:-:S07]  /*06c0*/  IADD3 R7, PT, PT, R11, R0, RZ ;  /* 0x000000000b077210 */ /* 0x000fce0007ffe0ff */
[----:B------:R-:W1:Y:S01]  /*06d0*/  LDC.64 R4, c[0x0][0x390] ;  /* 0x0000e400ff047b82 */ /* 0x000e620000000a00 */
[----:B0-----:R-:W-:-:S07]  /*06e0*/  IMAD.WIDE.U32 R20, R7, 0x4, R20 ;  /* 0x0000000407147825 */ /* 0x001fce00078e0014 */
[----:B------:R-:W0:Y:S01]  /*06f0*/  LDC.64 R6, c[0x0][0x380] ;  /* 0x0000e000ff067b82 */ /* 0x000e220000000a00 */
[----:B------:R-:W2:Y:S01]  /*0700*/  LDG.E R22, desc[UR6][R20.64] ;  /* 0x0000000614167981 */ /* 0x000ea2000c1e1900 */
[----:B-1----:R-:W-:-:S05]  /*0710*/  IMAD.WIDE.U32 R4, R0, 0x4, R4 ;  /* 0x0000000400047825 */ /* 0x002fca00078e0004 */
[----:B------:R-:W2:Y:S01]  /*0720*/  LDG.E R23, desc[UR6][R4.64] ;  /* 0x0000000604177981 */ /* 0x000ea2000c1e1900 */
[----:B------:R-:W-:-:S03]  /*0730*/  IADD3 R12, P2, PT, R11, R0, RZ ;  /* 0x000000000b0c7210 */ /* 0x000fc60007f5e0ff */
[----:B------:R-:W3:Y:S02]  /*0740*/  LDG.E R18, desc[UR6][R4.64+0x8] ;  /* 0x0000080604127981 */ /* 0x000ee4000c1e1900 */
[----:B------:R-:W-:Y:S02]  /*0750*/  IMAD.X R13, RZ, RZ, RZ, P2 ;  /* 0x000000ffff0d7224 */ /* 0x000fe400010e06ff */
[----:B------:R-:W4:Y:S04]  /*0760*/  LDG.E R20, desc[UR6][R4.64+0xc] ;  /* 0x00000c0604147981 */ /* 0x000f28000c1e1900 */
[----:B------:R-:W5:Y:S01]  /*0770*/  LDG.E R25, desc[UR6][R4.64+0x1c] ;  /* 0x00001c0604197981 */ /* 0x000f62000c1e1900 */
[----:B0-----:R-:W-:-:S04]  /*0780*/  LEA R6, P2, R12, R6, 0x2 ;  /* 0x000000060c067211 */ /* 0x001fc800078410ff */
[----:B------:R-:W-:Y:S02]  /*0790*/  LEA.HI.X R7, R12, R7, R13, 0x2, P2 ;  /* 0x000000070c077211 */ /* 0x000fe400010f140d */
[----:B------:R-:W3:Y:S04]  /*07a0*/  LDG.E R12, desc[UR6][R4.64+0x4] ;  /* 0x00000406040c7981 */ /* 0x000ee8000c1e1900 */
[----:B------:R-:W3:Y:S04]  /*07b0*/  LDG.E R13, desc[UR6][R6.64+0x4] ;  /* 0x00000406060d7981 */ /* 0x000ee8000c1e1900 */
[----:B------:R-:W4:Y:S04]  /*07c0*/  LDG.E R19, desc[UR6][R6.64+0x8] ;  /* 0x0000080606137981 */ /* 0x000f28000c1e1900 */
[----:B------:R-:W5:Y:S04]  /*07d0*/  LDG.E R21, desc[UR6][R6.64+0xc] ;  /* 0x00000c0606157981 */ /* 0x000f68000c1e1900 */
[----:B------:R-:W5:Y:S04]  /*07e0*/  LDG.E R24, desc[UR6][R6.64+0x10] ;  /* 0x0000100606187981 */ /* 0x000f68000c1e1900 */
[----:B------:R-:W5:Y:S04]  /*07f0*/  LDG.E R29, desc[UR6][R6.64+0x14] ;  /* 0x00001406061d7981 */ /* 0x000f68000c1e1900 */
[----:B------:R-:W5:Y:S04]  /*0800*/  LDG.E R27, desc[UR6][R6.64+0x18] ;  /* 0x00001806061b7981 */ /* 0x000f68000c1e1900 */
[----:B------:R-:W5:Y:S01]  /*0810*/  LDG.E R26, desc[UR6][R6.64+0x1c] ;  /* 0x00001c06061a7981 */ /* 0x000f62000c1e1900 */
[----:B--2---:R-:W-:-:S03]  /*0820*/  FFMA R28, R23, R22, R14 ;  /* 0x00000016171c7223 */ /* 0x004fc6000000000e */
[----:B------:R-:W2:Y:S04]  /*0830*/  LDG.E R23, desc[UR6][R4.64+0x10] ;  /* 0x0000100604177981 */ /* 0x000ea8000c1e1900 */
[----:B------:R-:W2:Y:S04]  /*0840*/  LDG.E R22, desc[UR6][R4.64+0x14] ;  /* 0x0000140604167981 */ /* 0x000ea8000c1e1900 */
[----:B------:R-:W2:Y:S01]  /*0850*/  LDG.E R14, desc[UR6][R4.64+0x18] ;  /* 0x00001806040e7981 */ /* 0x000ea2000c1e1900 */
[----:B---3--:R-:W-:-:S04]  /*0860*/  FFMA R13, R12, R13, R28 ;  /* 0x0000000d0c0d7223 */ /* 0x008fc8000000001c */
[----:B----4-:R-:W-:-:S04]  /*0870*/  FFMA R13, R18, R19, R13 ;  /* 0x00000013120d7223 */ /* 0x010fc8000000000d */
[----:B-----5:R-:W-:Y:S01]  /*0880*/  FFMA R20, R20, R21, R13 ;  /* 0x0000001514147223 */ /* 0x020fe2000000000d */
[----:B------:R-:W-:-:S03]  /*0890*/  IADD3 R0, PT, PT, R0, 0x8, RZ ;  /* 0x0000000800007810 */ /* 0x000fc60007ffe0ff */
[----:B--2---:R-:W-:-:S04]  /*08a0*/  FFMA R23, R23, R24, R20 ;  /* 0x0000001817177223 */ /* 0x004fc80000000014 */
[----:B------:R-:W-:-:S04]  /*08b0*/  FFMA R23, R22, R29, R23 ;  /* 0x0000001d16177223 */ /* 0x000fc80000000017 */
[----:B------:R-:W-:-:S04]  /*08c0*/  FFMA R14, R14, R27, R23 ;  /* 0x0000001b0e0e7223 */ /* 0x000fc80000000017 */
[----:B------:R-:W-:-:S07]  /*08d0*/  FFMA R14, R25, R26, R14 ;  /* 0x0000001a190e7223 */ /* 0x000fce000000000e */
.L_x_5:
[----:B------:R-:W-:Y:S05]  /*08e0*/  @!P1 BRA `(.L_x_4) ;  /* 0x0000000000c89947 */ /* 0x000fea0003800000 */
[----:B------:R-:W-:Y:S02]  /*08f0*/  IADD3 R4, PT, PT, R17, -0x1, RZ ;  /* 0xffffffff11047810 */ /* 0x000fe40007ffe0ff */
[----:B------:R-:W-:Y:S02]  /*0900*/  ISETP.NE.AND P1, PT, R15, RZ, PT ;  /* 0x000000ff0f00720c */ /* 0x000fe40003f25270 */
[----:B------:R-:W-:-:S13]  /*0910*/  ISETP.GE.U32.AND P2, PT, R4, 0x3, PT ;  /* 0x000000030400780c */ /* 0x000fda0003f46070 */
[----:B------:R-:W-:Y:S05]  /*0920*/  @!P2 BRA `(.L_x_6) ;  /* 0x00000000005ca947 */ /* 0x000fea0003800000 */
[----:B------:R-:W0:Y:S01]  /*0930*/  LDC.64 R6, c[0x0][0x380] ;  /* 0x0000e000ff067b82 */ /* 0x000e220000000a00 */
[CC--:B------:R-:W-:Y:S02]  /*0940*/  IADD3 R19, PT, PT, R11.reuse, R0.reuse, RZ ;  /* 0x000000000b137210 */ /* 0x0c0fe40007ffe0ff */
[----:B------:R-:W-:-:S05]  /*0950*/  IADD3 R18, P2, PT, R11, R0, RZ ;  /* 0x000000000b127210 */ /* 0x000fca0007f5e0ff */
[----:B------:R-:W1:Y:S08]  /*0960*/  LDC.64 R4, c[0x0][0x380] ;  /* 0x0000e000ff047b82 */ /* 0x000e700000000a00 */
[----:B------:R-:W2:Y:S01]  /*0970*/  LDC.64 R12, c[0x0][0x390] ;  /* 0x0000e400ff0c7b82 */ /* 0x000ea20000000a00 */
[----:B0-----:R-:W-:-:S04]  /*0980*/  IMAD.WIDE.U32 R6, R19, 0x4, R6 ;  /* 0x0000000413067825 */ /* 0x001fc800078e0006 */
[----:B------:R-:W-:Y:S02]  /*0990*/  IMAD.X R19, RZ, RZ, RZ, P2 ;  /* 0x000000ffff137224 */ /* 0x000fe400010e06ff */
[----:B------:R-:W3:Y:S01]  /*09a0*/  LDG.E R6, desc[UR6][R6.64] ;  /* 0x0000000606067981 */ /* 0x000ee2000c1e1900 */
[----:B-1----:R-:W-:-:S04]  /*09b0*/  LEA R4, P2, R18, R4, 0x2 ;  /* 0x0000000412047211 */ /* 0x002fc800078410ff */
[----:B------:R-:W-:Y:S01]  /*09c0*/  LEA.HI.X R5, R18, R5, R19, 0x2, P2 ;  /* 0x0000000512057211 */ /* 0x000fe200010f1413 */
[----:B--2---:R-:W-:-:S04]  /*09d0*/  IMAD.WIDE.U32 R12, R0, 0x4, R12 ;  /* 0x00000004000c7825 */ /* 0x004fc800078e000c */
[----:B------:R-:W2:Y:S04]  /*09e0*/  LDG.E R20, desc[UR6][R4.64+0x4] ;  /* 0x0000040604147981 */ /* 0x000ea8000c1e1900 */
[----:B------:R-:W3:Y:S04]  /*09f0*/  LDG.E R19, desc[UR6][R12.64] ;  /* 0x000000060c137981 */ /* 0x000ee8000c1e1900 */
[----:B------:R-:W2:Y:S04]  /*0a00*/  LDG.E R18, desc[UR6][R12.64+0x4] ;  /* 0x000004060c127981 */ /* 0x000ea8000c1e1900 */
[----:B------:R-:W4:Y:S04]  /*0a10*/  LDG.E R21, desc[UR6][R12.64+0x8] ;  /* 0x000008060c157981 */ /* 0x000f28000c1e1900 */
[----:B------:R-:W4:Y:S04]  /*0a20*/  LDG.E R22, desc[UR6][R4.64+0x8] ;  /* 0x0000080604167981 */ /* 0x000f28000c1e1900 */
[----:B------:R-:W5:Y:S04]  /*0a30*/  LDG.E R23, desc[UR6][R12.64+0xc] ;  /* 0x00000c060c177981 */ /* 0x000f68000c1e1900 */
[----:B------:R-:W5:Y:S01]  /*0a40*/  LDG.E R24, desc[UR6][R4.64+0xc] ;  /* 0x00000c0604187981 */ /* 0x000f62000c1e1900 */
[----:B------:R-:W-:Y:S01]  /*0a50*/  IADD3 R0, PT, PT, R0, 0x4, RZ ;  /* 0x0000000400007810 */ /* 0x000fe20007ffe0ff */
[----:B---3--:R-:W-:-:S04]  /*0a60*/  FFMA R19, R19, R6, R14 ;  /* 0x0000000613137223 */ /* 0x008fc8000000000e */
[----:B--2---:R-:W-:-:S04]  /*0a70*/  FFMA R18, R18, R20, R19 ;  /* 0x0000001412127223 */ /* 0x004fc80000000013 */
[----:B----4-:R-:W-:-:S04]  /*0a80*/  FFMA R18, R21, R22, R18 ;  /* 0x0000001615127223 */ /* 0x010fc80000000012 */
[----:B-----5:R-:W-:-:S07]  /*0a90*/  FFMA R14, R23, R24, R18 ;  /* 0x00000018170e7223 */ /* 0x020fce0000000012 */
.L_x_6:
[----:B------:R-:W-:Y:S05]  /*0aa0*/  @!P1 BRA `(.L_x_4) ;  /* 0x0000000000589947 */ /* 0x000fea0003800000 */
[----:B------:R-:W0:Y:S01]  /*0ab0*/  LDC.64 R6, c[0x0][0x380] ;  /* 0x0000e000ff067b82 */ /* 0x000e220000000a00 */
[----:B------:R-:W-:-:S07]  /*0ac0*/  IADD3 R13, PT, PT, R11, R0, RZ ;  /* 0x000000000b0d7210 */ /* 0x000fce0007ffe0ff */
[----:B------:R-:W1:Y:S01]  /*0ad0*/  LDC.64 R4, c[0x0][0x390] ;  /* 0x0000e400ff047b82 */ /* 0x000e620000000a00 */
[----:B0-----:R-:W-:-:S06]  /*0ae0*/  IMAD.WIDE.U32 R6, R13, 0x4, R6 ;  /* 0x000000040d067825 */ /* 0x001fcc00078e0006 */
[----:B------:R-:W2:Y:S01]  /*0af0*/  LDG.E R6, desc[UR6][R6.64] ;  /* 0x0000000606067981 */ /* 0x000ea2000c1e1900 */
[----:B-1----:R-:W-:-:S05]  /*0b00*/  IMAD.WIDE.U32 R4, R0, 0x4, R4 ;  /* 0x0000000400047825 */ /* 0x002fca00078e0004 */
[----:B------:R-:W2:Y:S01]  /*0b10*/  LDG.E R13, desc[UR6][R4.64] ;  /* 0x00000006040d7981 */ /* 0x000ea2000c1e1900 */
[----:B------:R-:W-:Y:S01]  /*0b20*/  ISETP.NE.AND P1, PT, R15, 0x1, PT ;  /* 0x000000010f00780c */ /* 0x000fe20003f25270 */
[----:B--2---:R-:W-:-:S12]  /*0b30*/  FFMA R14, R13, R6, R14 ;  /* 0x000000060d0e7223 */ /* 0x004fd8000000000e */
[----:B------:R-:W-:Y:S05]  /*0b40*/  @!P1 BRA `(.L_x_4) ;  /* 0x0000000000309947 */ /* 0x000fea0003800000 */
[----:B------:R-:W0:Y:S01]  /*0b50*/  LDC.64 R6, c[0x0][0x380] ;  /* 0x0000e000ff067b82 */ /* 0x000e220000000a00 */
[----:B------:R-:W-:Y:S01]  /*0b60*/  IADD3 R0, P2, PT, R11, R0, RZ ;  /* 0x000000000b007210 */ /* 0x000fe20007f5e0ff */
[----:B------:R-:W2:Y:S01]  /*0b70*/  LDG.E R13, desc[UR6][R4.64+0x4] ;  /* 0x00000406040d7981 */ /* 0x000ea2000c1e1900 */
[----:B------:R-:W-:Y:S02]  /*0b80*/  ISETP.NE.AND P1, PT, R15, 0x2, PT ;  /* 0x000000020f00780c */ /* 0x000fe40003f25270 */
[----:B------:R-:W-:-:S11]  /*0b90*/  IADD3.X R12, PT, PT, RZ, RZ, RZ, P2, !PT ;  /* 0x000000ffff0c7210 */ /* 0x000fd600017fe4ff */
[----:B------:R-:W3:Y:S01]  /*0ba0*/  @P1 LDG.E R19, desc[UR6][R4.64+0x8] ;  /* 0x0000080604131981 */ /* 0x000ee2000c1e1900 */
[----:B0-----:R-:W-:-:S04]  /*0bb0*/  LEA R6, P2, R0, R6, 0x2 ;  /* 0x0000000600067211 */ /* 0x001fc800078410ff */
[----:B------:R-:W-:-:S05]  /*0bc0*/  LEA.HI.X R7, R0, R7, R12, 0x2, P2 ;  /* 0x0000000700077211 */ /* 0x000fca00010f140c */
[----:B------:R-:W2:Y:S04]  /*0bd0*/  LDG.E R0, desc[UR6][R6.64+0x4] ;  /* 0x0000040606007981 */ /* 0x000ea8000c1e1900 */
[----:B------:R-:W3:Y:S01]  /*0be0*/  @P1 LDG.E R12, desc[UR6][R6.64+0x8] ;  /* 0x00000806060c1981 */ /* 0x000ee2000c1e1900 */
[----:B--2---:R-:W-:-:S04]  /*0bf0*/  FFMA R14, R13, R0, R14 ;  /* 0x000000000d0e7223 */ /* 0x004fc8000000000e */
[----:B---3--:R-:W-:-:S07]  /*0c00*/  @P1 FFMA R14, R19, R12, R14 ;  /* 0x0000000c130e1223 */ /* 0x008fce000000000e */
.L_x_4:
[----:B------:R-:W0:Y:S01]  /*0c10*/  LDC.64 R4, c[0x0][0x388] ;  /* 0x0000e200ff047b82 */ /* 0x000e220000000a00 */
[----:B------:R-:W-:-:S07]  /*0c20*/  IMAD.IADD R11, R2, 0x1, R11 ;  /* 0x00000001020b7824 */ /* 0x000fce00078e020b */
[----:B------:R-:W1:Y:S08]  /*0c30*/  LDC.64 R6, c[0x0][0x380] ;  /* 0x0000e000ff067b82 */ /* 0x000e700000000a00 */
[----:B------:R-:W2:Y:S01]  /*0c40*/  LDC R0, c[0x0][0x3a4] ;  /* 0x0000e900ff007b82 */ /* 0x000ea20000000800 */
[----:B0-----:R-:W-:-:S06]  /*0c50*/  IMAD.WIDE.U32 R4, R9, 0x4, R4 ;  /* 0x0000000409047825 */ /* 0x001fcc00078e0004 */
[----:B------:R-:W3:Y:S01]  /*0c60*/  LDG.E R5, desc[UR6][R4.64] ;  /* 0x0000000604057981 */ /* 0x000ee2000c1e1900 */
[----:B-1----:R-:W-:-:S06]  /*0c70*/  IMAD.WIDE R6, R11, 0x4, R6 ;  /* 0x000000040b067825 */ /* 0x002fcc00078e0206 */
[----:B------:R-:W4:Y:S01]  /*0c80*/  LDG.E R6, desc[UR6][R6.64] ;  /* 0x0000000606067981 */ /* 0x000f22000c1e1900 */
[----:B------:R-:W-:-:S04]  /*0c90*/  IADD3 R9, PT, PT, R9, 0x1, RZ ;  /* 0x0000000109097810 */ /* 0x000fc80007ffe0ff */
[----:B--2---:R-:W-:Y:S01]  /*0ca0*/  ISETP.NE.AND P1, PT, R9, R0, PT ;  /* 0x000000000900720c */ /* 0x004fe20003f25270 */
[----:B---3--:R-:W-:-:S04]  /*0cb0*/  FADD R14, -R5, R14 ;  /* 0x0000000e050e7221 */ /* 0x008fc80000000100 */
[----:B----4-:R-:W-:-:S08]  /*0cc0*/  FFMA R3, R14, R6, R3 ;  /* 0x000000060e037223 */ /* 0x010fd00000000003 */
[----:B------:R-:W-:Y:S05]  /*0cd0*/  @!P1 BRA `(.L_x_0) ;  /* 0x0000000400cc9947 */ /* 0x000fea0003800000 */
[----:B------:R-:W-:Y:S05]  /*0ce0*/  BRA `(.L_x_7) ;  /* 0xfffffff400287947 */ /* 0x000fea000383ffff */
.L_x_1:
[C---:B------:R-:W-:Y:S01]  /*0cf0*/  ISETP.GE.U32.AND P0, PT, R0.reuse, 0x8, PT ;  /* 0x000000080000780c */ /* 0x040fe20003f06070 */
[----:B------:R-:W-:Y:S01]  /*0d00*/  HFMA2 R3, -RZ, RZ, 0, 0 ;  /* 0x00000000ff037431 */ /* 0x000fe200000001ff */
[----:B------:R-:W-:Y:S02]  /*0d10*/  LOP3.LUT R27, R0, 0x7, RZ, 0xc0, !PT ;  /* 0x00000007001b7812 */ /* 0x000fe400078ec0ff */
[----:B------:R-:W-:Y:S02]  /*0d20*/  MOV R14, RZ ;  /* 0x000000ff000e7202 */ /* 0x000fe40000000f00 */
[----:B------:R-:W-:-:S07]  /*0d30*/  ISETP.NE.AND P1, PT, R27, RZ, PT ;  /* 0x000000ff1b00720c */ /* 0x000fce0003f25270 */
[----:B------:R-:W-:Y:S06]  /*0d40*/  @!P0 BRA `(.L_x_8) ;  /* 0x0000000000c88947 */ /* 0x000fec0003800000 */
[----:B------:R-:W-:Y:S01]  /*0d50*/  LOP3.LUT R14, R0, 0x7ffffff8, RZ, 0xc0, !PT ;  /* 0x7ffffff8000e7812 */ /* 0x000fe200078ec0ff */
[----:B------:R-:W-:Y:S01]  /*0d60*/  IMAD.MOV.U32 R3, RZ, RZ, RZ ;  /* 0x000000ffff037224 */ /* 0x000fe200078e00ff */
[----:B------:R-:W-:-:S07]  /*0d70*/  MOV R21, RZ ;  /* 0x000000ff00157202 */ /* 0x000fce0000000f00 */
.L_x_9:
[----:B------:R-:W0:Y:S01]  /*0d80*/  LDC.64 R10, c[0x0][0x380] ;  /* 0x0000e000ff0a7b82 */ /* 0x000e220000000a00 */
[----:B------:R-:W-:-:S07]  /*0d90*/  IMAD R7, R21, R15, R2 ;  /* 0x0000000f15077224 */ /* 0x000fce00078e0202 */
[----:B------:R-:W1:Y:S01]  /*0da0*/  LDC.64 R4, c[0x0][0x388] ;  /* 0x0000e200ff047b82 */ /* 0x000e620000000a00 */
[----:B0-----:R-:W-:-:S05]  /*0db0*/  IMAD.WIDE R10, R7, 0x4, R10 ;  /* 0x00000004070a7825 */ /* 0x001fca00078e020a */
[----:B------:R0:W2:Y:S01]  /*0dc0*/  LDG.E R18, desc[UR6][R10.64] ;  /* 0x000000060a127981 */ /* 0x0000a2000c1e1900 */
[----:B------:R-:W-:-:S04]  /*0dd0*/  IMAD.WIDE R12, R15, 0x4, R10 ;  /* 0x000000040f0c7825 */ /* 0x000fc800078e020a */
[----:B-1----:R-:W-:Y:S01]  /*0de0*/  IMAD.WIDE.U32 R4, R21, 0x4, R4 ;  /* 0x0000000415047825 */ /* 0x002fe200078e0004 */
[----:B------:R1:W3:Y:S03]  /*0df0*/  LDG.E R20, desc[UR6][R12.64] ;  /* 0x000000060c147981 */ /* 0x0002e6000c1e1900 */
[C---:B------:R-:W-:Y:S01]  /*0e00*/  IMAD.WIDE R16, R15.reuse, 0x4, R12 ;  /* 0x000000040f107825 */ /* 0x040fe200078e020c */
[----:B------:R-:W4:Y:S04]  /*0e10*/  LDG.E R19, desc[UR6][R4.64] ;  /* 0x0000000604137981 */ /* 0x000f28000c1e1900 */
[----:B------:R-:W5:Y:S01]  /*0e20*/  LDG.E R22, desc[UR6][R4.64+0x4] ;  /* 0x0000040604167981 */ /* 0x000f62000c1e1900 */
[----:B------:R-:W-:-:S03]  /*0e30*/  IMAD.WIDE R6, R15, 0x4, R16 ;  /* 0x000000040f067825 */ /* 0x000fc600078e0210 */
[----:B------:R-:W3:Y:S01]  /*0e40*/  LDG.E R23, desc[UR6][R4.64+0x8] ;  /* 0x0000080604177981 */ /* 0x000ee2000c1e1900 */
[----:B------:R-:W-:-:S03]  /*0e50*/  IMAD.WIDE R8, R15, 0x4, R6 ;  /* 0x000000040f087825 */ /* 0x000fc600078e0206 */
[----:B------:R1:W3:Y:S04]  /*0e60*/  LDG.E R25, desc[UR6][R16.64] ;  /* 0x0000000610197981 */ /* 0x0002e8000c1e1900 */
[----:B------:R-:W3:Y:S01]  /*0e70*/  LDG.E R24, desc[UR6][R4.64+0xc] ;  /* 0x00000c0604187981 */ /* 0x000ee2000c1e1900 */
[----:B0-----:R-:W-:-:S03]  /*0e80*/  IMAD.WIDE R10, R15, 0x4, R8 ;  /* 0x000000040f0a7825 */ /* 0x001fc600078e0208 */
[----:B------:R-:W3:Y:S04]  /*0e90*/  LDG.E R6, desc[UR6][R6.64] ;  /* 0x0000000606067981 */ /* 0x000ee8000c1e1900 */
[----:B------:R-:W3:Y:S01]  /*0ea0*/  LDG.E R26, desc[UR6][R4.64+0x10] ;  /* 0x00001006041a7981 */ /* 0x000ee2000c1e1900 */
[----:B-1----:R-:W-:-:S03]  /*0eb0*/  IMAD.WIDE R12, R15, 0x4, R10 ;  /* 0x000000040f0c7825 */ /* 0x002fc600078e020a */
[----:B------:R-:W3:Y:S04]  /*0ec0*/  LDG.E R8, desc[UR6][R8.64] ;  /* 0x0000000608087981 */ /* 0x000ee8000c1e1900 */
[----:B------:R-:W3:Y:S01]  /*0ed0*/  LDG.E R28, desc[UR6][R4.64+0x14] ;  /* 0x00001406041c7981 */ /* 0x000ee2000c1e1900 */
[----:B------:R-:W-:-:S03]  /*0ee0*/  IMAD.WIDE R16, R15, 0x4, R12 ;  /* 0x000000040f107825 */ /* 0x000fc600078e020c */
[----:B------:R-:W3:Y:S04]  /*0ef0*/  LDG.E R29, desc[UR6][R10.64] ;  /* 0x000000060a1d7981 */ /* 0x000ee8000c1e1900 */
[----:B------:R-:W3:Y:S04]  /*0f00*/  LDG.E R7, desc[UR6][R4.64+0x18] ;  /* 0x0000180604077981 */ /* 0x000ee8000c1e1900 */
[----:B------:R0:W3:Y:S04]  /*0f10*/  LDG.E R9, desc[UR6][R4.64+0x1c] ;  /* 0x00001c0604097981 */ /* 0x0000e8000c1e1900 */
[----:B------:R-:W3:Y:S04]  /*0f20*/  LDG.E R10, desc[UR6][R12.64] ;  /* 0x000000060c0a7981 */ /* 0x000ee8000c1e1900 */
[----:B------:R-:W3:Y:S01]  /*0f30*/  LDG.E R16, desc[UR6][R16.64] ;  /* 0x0000000610107981 */ /* 0x000ee2000c1e1900 */
[----:B------:R-:W-:-:S04]  /*0f40*/  IADD3 R21, PT, PT, R21, 0x8, RZ ;  /* 0x0000000815157810 */ /* 0x000fc80007ffe0ff */
[----:B------:R-:W-:Y:S01]  /*0f50*/  ISETP.NE.AND P0, PT, R21, R14, PT ;  /* 0x0000000e1500720c */ /* 0x000fe20003f05270 */
[----:B----4-:R-:W-:-:S04]  /*0f60*/  FADD R19, RZ, -R19 ;  /* 0x80000013ff137221 */ /* 0x010fc80000000000 */
[----:B--2---:R-:W-:Y:S01]  /*0f70*/  FFMA R19, R19, R18, R3 ;  /* 0x0000001213137223 */ /* 0x004fe20000000003 */
[----:B-----5:R-:W-:Y:S01]  /*0f80*/  FADD R22, RZ, -R22 ;  /* 0x80000016ff167221 */ /* 0x020fe20000000000 */
[----:B---3--:R-:W-:-:S03]  /*0f90*/  FADD R23, RZ, -R23 ;  /* 0x80000017ff177221 */ /* 0x008fc60000000000 */
[----:B------:R-:W-:-:S04]  /*0fa0*/  FFMA R20, R22, R20, R19 ;  /* 0x0000001416147223 */ /* 0x000fc80000000013 */
[----:B------:R-:W-:Y:S01]  /*0fb0*/  FFMA R23, R23, R25, R20 ;  /* 0x0000001917177223 */ /* 0x000fe20000000014 */
[----:B------:R-:W-:-:S04]  /*0fc0*/  FADD R24, RZ, -R24 ;  /* 0x80000018ff187221 */ /* 0x000fc80000000000 */
[----:B------:R-:W-:Y:S01]  /*0fd0*/  FFMA R23, R24, R6, R23 ;  /* 0x0000000618177223 */ /* 0x000fe20000000017 */
[----:B------:R-:W-:-:S04]  /*0fe0*/  FADD R26, RZ, -R26 ;  /* 0x8000001aff1a7221 */ /* 0x000fc80000000000 */
[----:B------:R-:W-:Y:S01]  /*0ff0*/  FFMA R8, R26, R8, R23 ;  /* 0x000000081a087223 */ /* 0x000fe20000000017 */
[----:B------:R-:W-:-:S04]  /*1000*/  FADD R3, RZ, -R28 ;  /* 0x8000001cff037221 */ /* 0x000fc80000000000 */
[----:B------:R-:W-:Y:S01]  /*1010*/  FFMA R3, R3, R29, R8 ;  /* 0x0000001d03037223 */ /* 0x000fe20000000008 */
[----:B0-----:R-:W-:-:S04]  /*1020*/  FADD R4, RZ, -R7 ;  /* 0x80000007ff047221 */ /* 0x001fc80000000000 */
[----:B------:R-:W-:Y:S01]  /*1030*/  FFMA R3, R4, R10, R3 ;  /* 0x0000000a04037223 */ /* 0x000fe20000000003 */
[----:B------:R-:W-:-:S04]  /*1040*/  FADD R4, RZ, -R9 ;  /* 0x80000009ff047221 */ /* 0x000fc80000000000 */
[----:B------:R-:W-:Y:S01]  /*1050*/  FFMA R3, R4, R16, R3 ;  /* 0x0000001004037223 */ /* 0x000fe20000000003 */
[----:B------:R-:W-:Y:S06]  /*1060*/  @P0 BRA `(.L_x_9) ;  /* 0xfffffffc00440947 */ /* 0x000fec000383ffff */
.L_x_8:
[----:B------:R-:W-:Y:S05]  /*1070*/  @!P1 BRA `(.L_x_0) ;  /* 0x0000000000e49947 */ /* 0x000fea0003800000 */
[----:B------:R-:W-:Y:S02]  /*1080*/  ISETP.GE.U32.AND P0, PT, R27, 0x4, PT ;  /* 0x000000041b00780c */ /* 0x000fe40003f06070 */
[----:B------:R-:W-:-:S04]  /*1090*/  LOP3.LUT R17, R0, 0x3, RZ, 0xc0, !PT ;  /* 0x0000000300117812 */ /* 0x000fc800078ec0ff */
[----:B------:R-:W-:-:S07]  /*10a0*/  ISETP.NE.AND P1, PT, R17, RZ, PT ;  /* 0x000000ff1100720c */ /* 0x000fce0003f25270 */
[----:B------:R-:W-:Y:S06]  /*10b0*/  @!P0 BRA `(.L_x_10) ;  /* 0x0000000000648947 */ /* 0x000fec0003800000 */
[----:B------:R-:W0:Y:S01]  /*10c0*/  LDC.64 R10, c[0x0][0x380] ;  /* 0x0000e000ff0a7b82 */ /* 0x000e220000000a00 */
[----:B------:R-:W-:-:S07]  /*10d0*/  IMAD R5, R14, R15, R2 ;  /* 0x0000000f0e057224 */ /* 0x000fce00078e0202 */
[----:B------:R-:W1:Y:S01]  /*10e0*/  LDC.64 R6, c[0x0][0x388] ;  /* 0x0000e200ff067b82 */ /* 0x000e620000000a00 */
[----:B0-----:R-:W-:-:S04]  /*10f0*/  IMAD.WIDE R10, R5, 0x4, R10 ;  /* 0x00000004050a7825 */ /* 0x001fc800078e020a */
[----:B-1----:R-:W-:-:S04]  /*1100*/  IMAD.WIDE.U32 R6, R14, 0x4, R6 ;  /* 0x000000040e067825 */ /* 0x002fc800078e0006 */
[C---:B------:R-:W-:Y:S01]  /*1110*/  IMAD.WIDE R12, R15.reuse, 0x4, R10 ;  /* 0x000000040f0c7825 */ /* 0x040fe200078e020a */
[----:B------:R-:W2:Y:S04]  /*1120*/  LDG.E R16, desc[UR6][R6.64] ;  /* 0x0000000606107981 */ /* 0x000ea8000c1e1900 */
[----:B------:R-:W3:Y:S01]  /*1130*/  LDG.E R10, desc[UR6][R10.64] ;  /* 0x000000060a0a7981 */ /* 0x000ee2000c1e1900 */
[----:B------:R-:W-:-:S03]  /*1140*/  IMAD.WIDE R4, R15, 0x4, R12 ;  /* 0x000000040f047825 */ /* 0x000fc600078e020c */
[----:B------:R-:W4:Y:S04]  /*1150*/  LDG.E R18, desc[UR6][R6.64+0x4] ;  /* 0x0000040606127981 */ /* 0x000f28000c1e1900 */
[----:B------:R-:W5:Y:S01]  /*1160*/  LDG.E R12, desc[UR6][R12.64] ;  /* 0x000000060c0c7981 */ /* 0x000f62000c1e1900 */
[----:B------:R-:W-:-:S03]  /*1170*/  IMAD.WIDE R8, R15, 0x4, R4 ;  /* 0x000000040f087825 */ /* 0x000fc600078e0204 */
[----:B------:R-:W5:Y:S04]  /*1180*/  LDG.E R19, desc[UR6][R6.64+0x8] ;  /* 0x0000080606137981 */ /* 0x000f68000c1e1900 */
[----:B------:R-:W5:Y:S04]  /*1190*/  LDG.E R20, desc[UR6][R6.64+0xc] ;  /* 0x00000c0606147981 */ /* 0x000f68000c1e1900 */
[----:B------:R-:W5:Y:S04]  /*11a0*/  LDG.E R4, desc[UR6][R4.64] ;  /* 0x0000000604047981 */ /* 0x000f68000c1e1900 */
[----:B------:R-:W5:Y:S01]  /*11b0*/  LDG.E R8, desc[UR6][R8.64] ;  /* 0x0000000608087981 */ /* 0x000f62000c1e1900 */
[----:B------:R-:W-:Y:S01]  /*11c0*/  IADD3 R14, PT, PT, R14, 0x4, RZ ;  /* 0x000000040e0e7810 */ /* 0x000fe20007ffe0ff */
[----:B--2---:R-:W-:-:S04]  /*11d0*/  FADD R16, RZ, -R16 ;  /* 0x80000010ff107221 */ /* 0x004fc80000000000 */
[----:B---3--:R-:W-:Y:S01]  /*11e0*/  FFMA R16, R16, R10, R3 ;  /* 0x0000000a10107223 */ /* 0x008fe20000000003 */
[----:B----4-:R-:W-:-:S04]  /*11f0*/  FADD R3, RZ, -R18 ;  /* 0x80000012ff037221 */ /* 0x010fc80000000000 */
[----:B-----5:R-:W-:Y:S01]  /*1200*/  FFMA R3, R3, R12, R16 ;  /* 0x0000000c03037223 */ /* 0x020fe20000000010 */
[----:B------:R-:W-:Y:S01]  /*1210*/  FADD R10, RZ, -R19 ;  /* 0x80000013ff0a7221 */ /* 0x000fe20000000000 */
[----:B------:R-:W-:-:S03]  /*1220*/  FADD R20, RZ, -R20 ;  /* 0x80000014ff147221 */ /* 0x000fc60000000000 */
[----:B------:R-:W-:-:S04]  /*1230*/  FFMA R3, R10, R4, R3 ;  /* 0x000000040a037223 */ /* 0x000fc80000000003 */
[----:B------:R-:W-:-:S07]  /*1240*/  FFMA R3, R20, R8, R3 ;  /* 0x0000000814037223 */ /* 0x000fce0000000003 */
.L_x_10:
[----:B------:R-:W-:Y:S05]  /*1250*/  @!P1 BRA `(.L_x_0) ;  /* 0x00000000006c9947 */ /* 0x000fea0003800000 */
[----:B------:R-:W0:Y:S01]  /*1260*/  LDC.64 R8, c[0x0][0x388] ;  /* 0x0000e200ff087b82 */ /* 0x000e220000000a00 */
[----:B------:R-:W-:Y:S02]  /*1270*/  ISETP.NE.AND P0, PT, R17, 0x1, PT ;  /* 0x000000011100780c */ /* 0x000fe40003f05270 */
[----:B------:R-:W-:-:S04]  /*1280*/  LOP3.LUT R12, R0, 0x1, RZ, 0xc0, !PT ;  /* 0x00000001000c7812 */ /* 0x000fc800078ec0ff */
[----:B------:R-:W-:Y:S01]  /*1290*/  ISETP.NE.U32.AND P1, PT, R12, 0x1, PT ;  /* 0x000000010c00780c */ /* 0x000fe20003f25070 */
[----:B------:R-:W1:Y:S06]  /*12a0*/  LDC.64 R10, c[0x0][0x380] ;  /* 0x0000e000ff0a7b82 */ /* 0x000e6c0000000a00 */
[C---:B------:R-:W-:Y:S02]  /*12b0*/  @P0 IMAD R13, R14.reuse, R15, R2 ;  /* 0x0000000f0e0d0224 */ /* 0x040fe400078e0202 */
[----:B------:R-:W2:Y:S08]  /*12c0*/  LDC.64 R6, c[0x0][0x388] ;  /* 0x0000e200ff067b82 */ /* 0x000eb00000000a00 */
[----:B------:R-:W3:Y:S01]  /*12d0*/  LDC.64 R4, c[0x0][0x380] ;  /* 0x0000e000ff047b82 */ /* 0x000ee20000000a00 */
[----:B0-----:R-:W-:-:S04]  /*12e0*/  @P0 IMAD.WIDE.U32 R8, R14, 0x4, R8 ;  /* 0x000000040e080825 */ /* 0x001fc800078e0008 */
[----:B------:R-:W-:Y:S01]  /*12f0*/  @P0 VIADD R14, R14, 0x2 ;  /* 0x000000020e0e0836 */ /* 0x000fe20000000000 */
[----:B------:R-:W4:Y:S01]  /*1300*/  @P0 LDG.E R16, desc[UR6][R8.64] ;  /* 0x0000000608100981 */ /* 0x000f22000c1e1900 */
[----:B-1----:R-:W-:-:S03]  /*1310*/  @P0 IMAD.WIDE R10, R13, 0x4, R10 ;  /* 0x000000040d0a0825 */ /* 0x002fc600078e020a */
[----:B------:R-:W5:Y:S01]  /*1320*/  @P0 LDG.E R18, desc[UR6][R8.64+0x4] ;  /* 0x0000040608120981 */ /* 0x000f62000c1e1900 */
[----:B------:R-:W-:-:S03]  /*1330*/  @P0 IMAD.WIDE R12, R15, 0x4, R10 ;  /* 0x000000040f0c0825 */ /* 0x000fc600078e020a */
[----:B------:R-:W5:Y:S01]  /*1340*/  @P0 LDG.E R17, desc[UR6][R10.64] ;  /* 0x000000060a110981 */ /* 0x000f62000c1e1900 */
[C---:B------:R-:W-:Y:S02]  /*1350*/  @!P1 IMAD R15, R14.reuse, R15, R2 ;  /* 0x0000000f0e0f9224 */ /* 0x040fe400078e0202 */
[----:B--2---:R-:W-:Y:S01]  /*1360*/  @!P1 IMAD.WIDE.U32 R6, R14, 0x4, R6 ;  /* 0x000000040e069825 */ /* 0x004fe200078e0006 */
[----:B------:R-:W2:Y:S03]  /*1370*/  @P0 LDG.E R12, desc[UR6][R12.64] ;  /* 0x000000060c0c0981 */ /* 0x000ea6000c1e1900 */
[----:B---3--:R-:W-:Y:S02]  /*1380*/  @!P1 IMAD.WIDE R4, R15, 0x4, R4 ;  /* 0x000000040f049825 */ /* 0x008fe400078e0204 */
[----:B------:R-:W3:Y:S04]  /*1390*/  @!P1 LDG.E R6, desc[UR6][R6.64] ;  /* 0x0000000606069981 */ /* 0x000ee8000c1e1900 */
[----:B------:R-:W3:Y:S01]  /*13a0*/  @!P1 LDG.E R4, desc[UR6][R4.64] ;  /* 0x0000000604049981 */ /* 0x000ee2000c1e1900 */
[----:B----4-:R-:W-:Y:S01]  /*13b0*/  @P0 FADD R16, RZ, -R16 ;  /* 0x80000010ff100221 */ /* 0x010fe20000000000 */
[----:B-----5:R-:W-:-:S03]  /*13c0*/  @P0 FADD R9, RZ, -R18 ;  /* 0x80000012ff090221 */ /* 0x020fc60000000000 */
[----:B------:R-:W-:-:S04]  /*13d0*/  @P0 FFMA R16, R16, R17, R3 ;  /* 0x0000001110100223 */ /* 0x000fc80000000003 */
[----:B--2---:R-:W-:Y:S01]  /*13e0*/  @P0 FFMA R3, R9, R12, R16 ;  /* 0x0000000c09030223 */ /* 0x004fe20000000010 */
[----:B---3--:R-:W-:-:S04]  /*13f0*/  @!P1 FADD R8, RZ, -R6 ;  /* 0x80000006ff089221 */ /* 0x008fc80000000000 */
[----:B------:R-:W-:-:S07]  /*1400*/  @!P1 FFMA R3, R8, R4, R3 ;  /* 0x0000000408039223 */ /* 0x000fce0000000003 */
.L_x_0:
[----:B------:R-:W-:Y:S01]  /*1410*/  I2FP.F32.S32 R6, R0 ;  /* 0x0000000000067245 */ /* 0x000fe20000201400 */
[----:B------:R-:W-:Y:S03]  /*1420*/  BSSY.RECONVERGENT B0, `(.L_x_11) ;  /* 0x000000b000007945 */ /* 0x000fe60003800200 */
[----:B------:R-:W0:Y:S08]  /*1430*/  MUFU.RCP R5, R6 ;  /* 0x0000000600057308 */ /* 0x000e300000001000 */
[----:B------:R-:W1:Y:S01]  /*1440*/  FCHK P0, R3, R6 ;  /* 0x0000000603007302 */ /* 0x000e620000000000 */
[----:B0-----:R-:W-:-:S04]  /*1450*/  FFMA R0, -R6, R5, 1 ;  /* 0x3f80000006007423 */ /* 0x001fc80000000105 */
[----:B------:R-:W-:-:S04]  /*1460*/  FFMA R0, R5, R0, R5 ;  /* 0x0000000005007223 */ /* 0x000fc80000000005 */
[----:B------:R-:W-:-:S04]  /*1470*/  FFMA R5, R0, R3, RZ ;  /* 0x0000000300057223 */ /* 0x000fc800000000ff */
[----:B------:R-:W-:-:S04]  /*1480*/  FFMA R4, -R6, R5, R3 ;  /* 0x0000000506047223 */ /* 0x000fc80000000103 */
[----:B------:R-:W-:Y:S01]  /*1490*/  FFMA R0, R0, R4, R5 ;  /* 0x0000000400007223 */ /* 0x000fe20000000005 */
[----:B-1----:R-:W-:Y:S06]  /*14a0*/  @!P0 BRA `(.L_x_12) ;  /* 0x0000000000088947 */ /* 0x002fec0003800000 */
[----:B------:R-:W-:-:S07]  /*14b0*/  MOV R4, 0x14d0 ;  /* 0x000014d000047802 */ /* 0x000fce0000000f00 */
[----:B------:R-:W-:Y:S05]  /*14c0*/  CALL.REL.NOINC `($__internal_0_$__cuda_sm3x_div_rn_noftz_f32_slowpath) ;  /* 0x0000000000287944 */ /* 0x000fea0003c00000 */
.L_x_12:
[----:B------:R-:W-:Y:S05]  /*14d0*/  BSYNC.RECONVERGENT B0 ;  /* 0x0000000000007941 */ /* 0x000fea0003800200 */
.L_x_11:
[----:B------:R-:W0:Y:S01]  /*14e0*/  LDC.64 R4, c[0x0][0x390] ;  /* 0x0000e400ff047b82 */ /* 0x000e220000000a00 */
[----:B------:R-:W1:Y:S07]  /*14f0*/  LDCU UR4, c[0x0][0x3a0] ;  /* 0x00007400ff0477ac */ /* 0x000e6e0008000800 */
[----:B------:R-:W2:Y:S01]  /*1500*/  LDC.64 R6, c[0x0][0x398] ;  /* 0x0000e600ff067b82 */ /* 0x000ea20000000a00 */
[----:B0-----:R-:W-:-:S06]  /*1510*/  IMAD.WIDE R4, R2, 0x4, R4 ;  /* 0x0000000402047825 */ /* 0x001fcc00078e0204 */
[----:B------:R-:W1:Y:S01]  /*1520*/  LDG.E R5, desc[UR6][R4.64] ;  /* 0x0000000604057981 */ /* 0x000e62000c1e1900 */
[----:B--2---:R-:W-:-:S04]  /*1530*/  IMAD.WIDE R2, R2, 0x4, R6 ;  /* 0x0000000402027825 */ /* 0x004fc800078e0206 */
[----:B-1----:R-:W-:-:S05]  /*1540*/  FFMA R7, -R0, UR4, R5 ;  /* 0x0000000400077c23 */ /* 0x002fca0008000105 */
[----:B------:R-:W-:Y:S01]  /*1550*/  STG.E desc[UR6][R2.64], R7 ;  /* 0x0000000702007986 */ /* 0x000fe2000c101906 */
[----:B------:R-:W-:Y:S05]  /*1560*/  EXIT ;  /* 0x000000000000794d */ /* 0x000fea0003800000 */
        .weak           $__internal_0_$__cuda_sm3x_div_rn_noftz_f32_slowpath
        .type           $__internal_0_$__cuda_sm3x_div_rn_noftz_f32_slowpath,@function
        .size           $__internal_0_$__cuda_sm3x_div_rn_noftz_f32_slowpath,(.L_x_25 - $__internal_0_$__cuda_sm3x_div_rn_noftz_f32_slowpath)
$__internal_0_$__cuda_sm3x_div_rn_noftz_f32_slowpath:
[----:B------:R-:W-:Y:S01]  /*1570*/  SHF.R.U32.HI R5, RZ, 0x17, R6 ;  /* 0x00000017ff057819 */ /* 0x000fe20000011606 */
[----:B------:R-:W-:Y:S01]  /*1580*/  BSSY.RECONVERGENT B1, `(.L_x_13) ;  /* 0x0000063000017945 */ /* 0x000fe20003800200 */
[----:B------:R-:W-:Y:S02]  /*1590*/  SHF.R.U32.HI R0, RZ, 0x17, R3 ;  /* 0x00000017ff007819 */ /* 0x000fe40000011603 */
[----:B------:R-:W-:Y:S02]  /*15a0*/  LOP3.LUT R5, R5, 0xff, RZ, 0xc0, !PT ;  /* 0x000000ff05057812 */ /* 0x000fe400078ec0ff */
[----:B------:R-:W-:Y:S02]  /*15b0*/  LOP3.LUT R10, R0, 0xff, RZ, 0xc0, !PT ;  /* 0x000000ff000a7812 */ /* 0x000fe400078ec0ff */
[----:B------:R-:W-:Y:S02]  /*15c0*/  IADD3 R8, PT, PT, R5, -0x1, RZ ;  /* 0xffffffff05087810 */ /* 0x000fe40007ffe0ff */
[----:B------:R-:W-:-:S02]  /*15d0*/  IADD3 R9, PT, PT, R10, -0x1, RZ ;  /* 0xffffffff0a097810 */ /* 0x000fc40007ffe0ff */
[----:B------:R-:W-:-:S04]  /*15e0*/  ISETP.GT.U32.AND P0, PT, R8, 0xfd, PT ;  /* 0x000000fd0800780c */ /* 0x000fc80003f04070 */
[----:B------:R-:W-:-:S13]  /*15f0*/  ISETP.GT.U32.OR P0, PT, R9, 0xfd, P0 ;  /* 0x000000fd0900780c */ /* 0x000fda0000704470 */
[----:B------:R-:W-:Y:S01]  /*1600*/  @!P0 MOV R7, RZ ;  /* 0x000000ff00078202 */ /* 0x000fe20000000f00 */
[----:B------:R-:W-:Y:S06]  /*1610*/  @!P0 BRA `(.L_x_14) ;  /* 0x0000000000608947 */ /* 0x000fec0003800000 */
[----:B------:R-:W-:Y:S01]  /*1620*/  FSETP.GTU.FTZ.AND P0, PT, |R3|, +INF , PT ;  /* 0x7f8000000300780b */ /* 0x000fe20003f1c200 */
[----:B------:R-:W-:Y:S01]  /*1630*/  IMAD.MOV.U32 R0, RZ, RZ, R6 ;  /* 0x000000ffff007224 */ /* 0x000fe200078e0006 */
[----:B------:R-:W-:-:S04]  /*1640*/  FSETP.GTU.FTZ.AND P1, PT, |R6|, +INF , PT ;  /* 0x7f8000000600780b */ /* 0x000fc80003f3c200 */
[----:B------:R-:W-:-:S13]  /*1650*/  PLOP3.LUT P0, PT, P0, P1, PT, 0xf8, 0x8f ;  /* 0x00000000008f781c */ /* 0x000fda0000703f70 */
[----:B------:R-:W-:Y:S05]  /*1660*/  @P0 BRA `(.L_x_15) ;  /* 0x00000004004c0947 */ /* 0x000fea0003800000 */
[----:B------:R-:W-:-:S13]  /*1670*/  LOP3.LUT P0, RZ, R6, 0x7fffffff, R3, 0xc8, !PT ;  /* 0x7fffffff06ff7812 */ /* 0x000fda000780c803 */
[----:B------:R-:W-:Y:S05]  /*1680*/  @!P0 BRA `(.L_x_16) ;  /* 0x00000004003c8947 */ /* 0x000fea0003800000 */
[C---:B------:R-:W-:Y:S02]  /*1690*/  FSETP.NEU.FTZ.AND P2, PT, |R3|.reuse, +INF , PT ;  /* 0x7f8000000300780b */ /* 0x040fe40003f5d200 */
[----:B------:R-:W-:Y:S02]  /*16a0*/  FSETP.NEU.FTZ.AND P1, PT, |R0|, +INF , PT ;  /* 0x7f8000000000780b */ /* 0x000fe40003f3d200 */
[----:B------:R-:W-:-:S11]  /*16b0*/  FSETP.NEU.FTZ.AND P0, PT, |R3|, +INF , PT ;  /* 0x7f8000000300780b */ /* 0x000fd60003f1d200 */
[----:B------:R-:W-:Y:S05]  /*16c0*/  @!P1 BRA !P2, `(.L_x_16) ;  /* 0x00000004002c9947 */ /* 0x000fea0005000000 */
[----:B------:R-:W-:-:S04]  /*16d0*/  LOP3.LUT P2, RZ, R3, 0x7fffffff, RZ, 0xc0, !PT ;  /* 0x7fffffff03ff7812 */ /* 0x000fc8000784c0ff */
[----:B------:R-:W-:-:S13]  /*16e0*/  PLOP3.LUT P1, PT, P1, P2, PT, 0x2f, 0xf2 ;  /* 0x0000000000f2781c */ /* 0x000fda0000f24577 */
[----:B------:R-:W-:Y:S05]  /*16f0*/  @P1 BRA `(.L_x_17) ;  /* 0x0000000400181947 */ /* 0x000fea0003800000 */
[----:B------:R-:W-:-:S04]  /*1700*/  LOP3.LUT P1, RZ, R6, 0x7fffffff, RZ, 0xc0, !PT ;  /* 0x7fffffff06ff7812 */ /* 0x000fc8000782c0ff */
[----:B------:R-:W-:-:S13]  /*1710*/  PLOP3.LUT P0, PT, P0, P1, PT, 0x2f, 0xf2 ;  /* 0x0000000000f2781c */ /* 0x000fda0000702577 */
[----:B------:R-:W-:Y:S05]  /*1720*/  @P0 BRA `(.L_x_18) ;  /* 0x0000000400000947 */ /* 0x000fea0003800000 */
[----:B------:R-:W-:Y:S02]  /*1730*/  ISETP.GE.AND P0, PT, R9, RZ, PT ;  /* 0x000000ff0900720c */ /* 0x000fe40003f06270 */
[----:B------:R-:W-:-:S11]  /*1740*/  ISETP.GE.AND P1, PT, R8, RZ, PT ;  /* 0x000000ff0800720c */ /* 0x000fd60003f26270 */
[----:B------:R-:W-:Y:S01]  /*1750*/  @P0 MOV R7, RZ ;  /* 0x000000ff00070202 */ /* 0x000fe20000000f00 */
[----:B------:R-:W-:Y:S01]  /*1760*/  @!P0 FFMA R3, R3, 1.84467440737095516160e+19, RZ ;  /* 0x5f80000003038823 */ /* 0x000fe200000000ff */
[----:B------:R-:W-:Y:S01]  /*1770*/  @!P0 MOV R7, 0xffffffc0 ;  /* 0xffffffc000078802 */ /* 0x000fe20000000f00 */
[----:B------:R-:W-:-:S03]  /*1780*/  @!P1 FFMA R6, R0, 1.84467440737095516160e+19, RZ ;  /* 0x5f80000000069823 */ /* 0x000fc600000000ff */
[----:B------:R-:W-:-:S07]  /*1790*/  @!P1 IADD3 R7, PT, PT, R7, 0x40, RZ ;  /* 0x0000004007079810 */ /* 0x000fce0007ffe0ff */
.L_x_14:
[----:B------:R-:W-:Y:S01]  /*17a0*/  LEA R9, R5, 0xc0800000, 0x17 ;  /* 0xc080000005097811 */ /* 0x000fe200078eb8ff */
[----:B------:R-:W-:Y:S04]  /*17b0*/  BSSY.RECONVERGENT B2, `(.L_x_19) ;  /* 0x0000036000027945 */ /* 0x000fe80003800200 */
[----:B------:R-:W-:Y:S01]  /*17c0*/  IMAD.IADD R9, R6, 0x1, -R9 ;  /* 0x0000000106097824 */ /* 0x000fe200078e0a09 */
[----:B------:R-:W-:-:S03]  /*17d0*/  IADD3 R6, PT, PT, R10, -0x7f, RZ ;  /* 0xffffff810a067810 */ /* 0x000fc60007ffe0ff */
[----:B------:R-:W0:Y:S01]  /*17e0*/  MUFU.RCP R8, R9 ;  /* 0x0000000900087308 */ /* 0x000e220000001000 */
[----:B------:R-:W-:Y:S01]  /*17f0*/  FADD.FTZ R11, -R9, -RZ ;  /* 0x800000ff090b7221 */ /* 0x000fe20000010100 */
[C---:B------:R-:W-:Y:S01]  /*1800*/  IMAD R0, R6.reuse, -0x800000, R3 ;  /* 0xff80000006007824 */ /* 0x040fe200078e0203 */
[----:B------:R-:W-:-:S04]  /*1810*/  IADD3 R6, PT, PT, R6, 0x7f, -R5 ;  /* 0x0000007f06067810 */ /* 0x000fc80007ffe805 */
[----:B------:R-:W-:Y:S01]  /*1820*/  IADD3 R6, PT, PT, R6, R7, RZ ;  /* 0x0000000706067210 */ /* 0x000fe20007ffe0ff */
[----:B0-----:R-:W-:-:S04]  /*1830*/  FFMA R13, R8, R11, 1 ;  /* 0x3f800000080d7423 */ /* 0x001fc8000000000b */
[----:B------:R-:W-:-:S04]  /*1840*/  FFMA R10, R8, R13, R8 ;  /* 0x0000000d080a7223 */ /* 0x000fc80000000008 */
[----:B------:R-:W-:-:S04]  /*1850*/  FFMA R3, R0, R10, RZ ;  /* 0x0000000a00037223 */ /* 0x000fc800000000ff */
[----:B------:R-:W-:-:S04]  /*1860*/  FFMA R8, R11, R3, R0 ;  /* 0x000000030b087223 */ /* 0x000fc80000000000 */
[----:B------:R-:W-:-:S04]  /*1870*/  FFMA R13, R10, R8, R3 ;  /* 0x000000080a0d7223 */ /* 0x000fc80000000003 */
[----:B------:R-:W-:-:S04]  /*1880*/  FFMA R8, R11, R13, R0 ;  /* 0x0000000d0b087223 */ /* 0x000fc80000000000 */
[----:B------:R-:W-:-:S05]  /*1890*/  FFMA R0, R10, R8, R13 ;  /* 0x000000080a007223 */ /* 0x000fca000000000d */
[----:B------:R-:W-:-:S04]  /*18a0*/  SHF.R.U32.HI R3, RZ, 0x17, R0 ;  /* 0x00000017ff037819 */ /* 0x000fc80000011600 */
[----:B------:R-:W-:-:S04]  /*18b0*/  LOP3.LUT R3, R3, 0xff, RZ, 0xc0, !PT ;  /* 0x000000ff03037812 */ /* 0x000fc800078ec0ff */
[----:B------:R-:W-:-:S04]  /*18c0*/  IADD3 R7, PT, PT, R3, R6, RZ ;  /* 0x0000000603077210 */ /* 0x000fc80007ffe0ff */
[----:B------:R-:W-:-:S04]  /*18d0*/  IADD3 R3, PT, PT, R7, -0x1, RZ ;  /* 0xffffffff07037810 */ /* 0x000fc80007ffe0ff */
[----:B------:R-:W-:-:S13]  /*18e0*/  ISETP.GE.U32.AND P0, PT, R3, 0xfe, PT ;  /* 0x000000fe0300780c */ /* 0x000fda0003f06070 */
[----:B------:R-:W-:Y:S05]  /*18f0*/  @!P0 BRA `(.L_x_20) ;  /* 0x0000000000808947 */ /* 0x000fea0003800000 */
[----:B------:R-:W-:-:S13]  /*1900*/  ISETP.GT.AND P0, PT, R7, 0xfe, PT ;  /* 0x000000fe0700780c */ /* 0x000fda0003f04270 */
[----:B------:R-:W-:Y:S05]  /*1910*/  @P0 BRA `(.L_x_21) ;  /* 0x00000000006c0947 */ /* 0x000fea0003800000 */
[----:B------:R-:W-:-:S13]  /*1920*/  ISETP.GE.AND P0, PT, R7, 0x1, PT ;  /* 0x000000010700780c */ /* 0x000fda0003f06270 */
[----:B------:R-:W-:Y:S05]  /*1930*/  @P0 BRA `(.L_x_22) ;  /* 0x0000000000740947 */ /* 0x000fea0003800000 */
[----:B------:R-:W-:Y:S02]  /*1940*/  ISETP.GE.AND P0, PT, R7, -0x18, PT ;  /* 0xffffffe80700780c */ /* 0x000fe40003f06270 */
[----:B------:R-:W-:-:S11]  /*1950*/  LOP3.LUT R0, R0, 0x80000000, RZ, 0xc0, !PT ;  /* 0x8000000000007812 */ /* 0x000fd600078ec0ff */
[----:B------:R-:W-:Y:S05]  /*1960*/  @!P0 BRA `(.L_x_22) ;  /* 0x0000000000688947 */ /* 0x000fea0003800000 */
[CCC-:B------:R-:W-:Y:S01]  /*1970*/  FFMA.RZ R3, R10.reuse, R8.reuse, R13.reuse ;  /* 0x000000080a037223 */ /* 0x1c0fe2000000c00d */
[CCC-:B------:R-:W-:Y:S01]  /*1980*/  FFMA.RM R6, R10.reuse, R8.reuse, R13.reuse ;  /* 0x000000080a067223 */ /* 0x1c0fe2000000400d */
[C---:B------:R-:W-:Y:S02]  /*1990*/  ISETP.NE.AND P2, PT, R7.reuse, RZ, PT ;  /* 0x000000ff0700720c */ /* 0x040fe40003f45270 */
[----:B------:R-:W-:Y:S02]  /*19a0*/  ISETP.NE.AND P1, PT, R7, RZ, PT ;  /* 0x000000ff0700720c */ /* 0x000fe40003f25270 */
[----:B------:R-:W-:Y:S01]  /*19b0*/  LOP3.LUT R5, R3, 0x7fffff, RZ, 0xc0, !PT ;  /* 0x007fffff03057812 */ /* 0x000fe200078ec0ff */
[----:B------:R-:W-:Y:S01]  /*19c0*/  FFMA.RP R3, R10, R8, R13 ;  /* 0x000000080a037223 */ /* 0x000fe2000000800d */
[C---:B------:R-:W-:Y:S01]  /*19d0*/  VIADD R8, R7.reuse, 0x20 ;  /* 0x0000002007087836 */ /* 0x040fe20000000000 */
[----:B------:R-:W-:Y:S02]  /*19e0*/  IADD3 R7, PT, PT, -R7, RZ, RZ ;  /* 0x000000ff07077210 */ /* 0x000fe40007ffe1ff */
[----:B------:R-:W-:-:S02]  /*19f0*/  LOP3.LUT R5, R5, 0x800000, RZ, 0xfc, !PT ;  /* 0x0080000005057812 */ /* 0x000fc400078efcff */
[----:B------:R-:W-:Y:S02]  /*1a00*/  FSETP.NEU.FTZ.AND P0, PT, R3, R6, PT ;  /* 0x000000060300720b */ /* 0x000fe40003f1d000 */
[----:B------:R-:W-:Y:S02]  /*1a10*/  SHF.L.U32 R8, R5, R8, RZ ;  /* 0x0000000805087219 */ /* 0x000fe400000006ff */
[----:B------:R-:W-:Y:S02]  /*1a20*/  SEL R6, R7, RZ, P2 ;  /* 0x000000ff07067207 */ /* 0x000fe40001000000 */
[----:B------:R-:W-:Y:S02]  /*1a30*/  ISETP.NE.AND P1, PT, R8, RZ, P1 ;  /* 0x000000ff0800720c */ /* 0x000fe40000f25270 */
[----:B------:R-:W-:Y:S02]  /*1a40*/  SHF.R.U32.HI R6, RZ, R6, R5 ;  /* 0x00000006ff067219 */ /* 0x000fe40000011605 */
[----:B------:R-:W-:-:S02]  /*1a50*/  PLOP3.LUT P0, PT, P0, P1, PT, 0xf8, 0x8f ;  /* 0x00000000008f781c */ /* 0x000fc40000703f70 */
[----:B------:R-:W-:Y:S02]  /*1a60*/  SHF.R.U32.HI R8, RZ, 0x1, R6 ;  /* 0x00000001ff087819 */ /* 0x000fe40000011606 */
[----:B------:R-:W-:-:S04]  /*1a70*/  SEL R3, RZ, 0x1, !P0 ;  /* 0x00000001ff037807 */ /* 0x000fc80004000000 */
[----:B------:R-:W-:-:S04]  /*1a80*/  LOP3.LUT R3, R3, 0x1, R8, 0xf8, !PT ;  /* 0x0000000103037812 */ /* 0x000fc800078ef808 */
[----:B------:R-:W-:-:S04]  /*1a90*/  LOP3.LUT R3, R3, R6, RZ, 0xc0, !PT ;  /* 0x0000000603037212 */ /* 0x000fc800078ec0ff */
[----:B------:R-:W-:-:S04]  /*1aa0*/  IADD3 R3, PT, PT, R8, R3, RZ ;  /* 0x0000000308037210 */ /* 0x000fc80007ffe0ff */
[----:B------:R-:W-:Y:S01]  /*1ab0*/  LOP3.LUT R0, R3, R0, RZ, 0xfc, !PT ;  /* 0x0000000003007212 */ /* 0x000fe200078efcff */
[----:B------:R-:W-:Y:S06]  /*1ac0*/  BRA `(.L_x_22) ;  /* 0x0000000000107947 */ /* 0x000fec0003800000 */
.L_x_21:
[----:B------:R-:W-:-:S04]  /*1ad0*/  LOP3.LUT R0, R0, 0x80000000, RZ, 0xc0, !PT ;  /* 0x8000000000007812 */ /* 0x000fc800078ec0ff */
[----:B------:R-:W-:Y:S01]  /*1ae0*/  LOP3.LUT R0, R0, 0x7f800000, RZ, 0xfc, !PT ;  /* 0x7f80000000007812 */ /* 0x000fe200078efcff */
[----:B------:R-:W-:Y:S06]  /*1af0*/  BRA `(.L_x_22) ;  /* 0x0000000000047947 */ /* 0x000fec0003800000 */
.L_x_20:
[----:B------:R-:W-:-:S07]  /*1b00*/  LEA R0, R6, R0, 0x17 ;  /* 0x0000000006007211 */ /* 0x000fce00078eb8ff */
.L_x_22:
[----:B------:R-:W-:Y:S05]  /*1b10*/  BSYNC.RECONVERGENT B2 ;  /* 0x0000000000027941 */ /* 0x000fea0003800200 */
.L_x_19:
[----:B------:R-:W-:Y:S05]  /*1b20*/  BRA `(.L_x_23) ;  /* 0x0000000000207947 */ /* 0x000fea0003800000 */
.L_x_18:
[----:B------:R-:W-:-:S04]  /*1b30*/  LOP3.LUT R0, R6, 0x80000000, R3, 0x48, !PT ;  /* 0x8000000006007812 */ /* 0x000fc800078e4803 */
[----:B------:R-:W-:Y:S01]  /*1b40*/  LOP3.LUT R0, R0, 0x7f800000, RZ, 0xfc, !PT ;  /* 0x7f80000000007812 */ /* 0x000fe200078efcff */
[----:B------:R-:W-:Y:S06]  /*1b50*/  BRA `(.L_x_23) ;  /* 0x0000000000147947 */ /* 0x000fec0003800000 */
.L_x_17:
[----:B------:R-:W-:Y:S01]  /*1b60*/  LOP3.LUT R0, R6, 0x80000000, R3, 0x48, !PT ;  /* 0x8000000006007812 */ /* 0x000fe200078e4803 */
[----:B------:R-:W-:Y:S06]  /*1b70*/  BRA `(.L_x_23) ;  /* 0x00000000000c7947 */ /* 0x000fec0003800000 */
.L_x_16:
[----:B------:R-:W0:Y:S01]  /*1b80*/  MUFU.RSQ R0, -QNAN ;  /* 0xffc0000000007908 */ /* 0x000e220000001400 */
[----:B------:R-:W-:Y:S05]  /*1b90*/  BRA `(.L_x_23) ;  /* 0x0000000000047947 */ /* 0x000fea0003800000 */
.L_x_15:
[----:B------:R-:W-:-:S07]  /*1ba0*/  FADD.FTZ R0, R3, R0 ;  /* 0x0000000003007221 */ /* 0x000fce0000010000 */
.L_x_23:
[----:B------:R-:W-:Y:S05]  /*1bb0*/  BSYNC.RECONVERGENT B1 ;  /* 0x0000000000017941 */ /* 0x000fea0003800200 */
.L_x_13:
[----:B------:R-:W-:-:S04]  /*1bc0*/  HFMA2 R5, -RZ, RZ, 0, 0 ;  /* 0x00000000ff057431 */ /* 0x000fc800000001ff */
[----:B0-----:R-:W-:Y:S05]  /*1bd0*/  RET.REL.NODEC R4 `(_Z21gradientDescentKernelPKfS0_S0_Pffii) ;  /* 0xffffffe404087950 */ /* 0x001fea0003c3ffff */
.L_x_24:
[----:B------:R-:W-:-:S00]  /*1be0*/  BRA `(.L_x_24) ;  /* 0xfffffffc00fc7947 */ /* 0x000fc0000383ffff */
[----:B------:R-:W-:-:S00]  /*1bf0*/  NOP ;  /* 0x0000000000007918 */ /* 0x000fc00000000000 */
        /* <DEDUP_REMOVED lines=8> */
.L_x_25:


//--------------------- .nv.shared.reserved.0     --------------------------
	.section	.nv.shared.reserved.0,"aw",@nobits
	.weak		__nv_reservedSMEM_offset_0_alias
	.size		__nv_reservedSMEM_offset_0_alias, 0, 64
	.other		__nv_reservedSMEM_offset_0_alias,@"STO_CUDA_RESERVED_SHARED STV_DEFAULT"
__nv_reservedSMEM_offset_0_alias:
	.zero		0
	.zero		64


//--------------------- .nv.constant0._Z21gradientDescentKernelPKfS0_S0_Pffii --------------------------
	.section	.nv.constant0._Z21gradientDescentKernelPKfS0_S0_Pffii,"a",@progbits
	.sectionflags	@""
	.align	4
.nv.constant0._Z21gradientDescentKernelPKfS0_S0_Pffii:
	.zero		940


//--------------------- SYMBOLS --------------------------

	.type		.nv.reservedSmem.offset0,@object
	.size		.nv.reservedSmem.offset0,0x4
